//
// Generated by NVIDIA NVVM Compiler
//
// Compiler Build ID: CL-36424714
// Cuda compilation tools, release 13.0, V13.0.88
// Based on NVVM 20.0.0
//

.version 9.0
.target sm_100
.address_size 64

	// .globl	_Z10sparse_dotPfjjP4ix_tPmS1_S2_

.visible .entry _Z10sparse_dotPfjjP4ix_tPmS1_S2_(
	.param .u64 .ptr .align 1 _Z10sparse_dotPfjjP4ix_tPmS1_S2__param_0,
	.param .u32 _Z10sparse_dotPfjjP4ix_tPmS1_S2__param_1,
	.param .u32 _Z10sparse_dotPfjjP4ix_tPmS1_S2__param_2,
	.param .u64 .ptr .align 1 _Z10sparse_dotPfjjP4ix_tPmS1_S2__param_3,
	.param .u64 .ptr .align 1 _Z10sparse_dotPfjjP4ix_tPmS1_S2__param_4,
	.param .u64 .ptr .align 1 _Z10sparse_dotPfjjP4ix_tPmS1_S2__param_5,
	.param .u64 .ptr .align 1 _Z10sparse_dotPfjjP4ix_tPmS1_S2__param_6
)
{
	.reg .pred 	%p<13>;
	.reg .b32 	%r<18>;
	.reg .b32 	%f<10>;
	.reg .b64 	%rd<35>;
	.reg .b64 	%fd<6>;

	ld.param.u64 	%rd11, [_Z10sparse_dotPfjjP4ix_tPmS1_S2__param_0];
	ld.param.u32 	%r4, [_Z10sparse_dotPfjjP4ix_tPmS1_S2__param_1];
	ld.param.u32 	%r5, [_Z10sparse_dotPfjjP4ix_tPmS1_S2__param_2];
	ld.param.u64 	%rd12, [_Z10sparse_dotPfjjP4ix_tPmS1_S2__param_3];
	ld.param.u64 	%rd13, [_Z10sparse_dotPfjjP4ix_tPmS1_S2__param_4];
	ld.param.u64 	%rd14, [_Z10sparse_dotPfjjP4ix_tPmS1_S2__param_5];
	ld.param.u64 	%rd15, [_Z10sparse_dotPfjjP4ix_tPmS1_S2__param_6];
	mov.u32 	%r6, %ctaid.x;
	mov.u32 	%r7, %ntid.x;
	mov.u32 	%r8, %tid.x;
	mad.lo.s32 	%r1, %r6, %r7, %r8;
	mov.u32 	%r9, %ctaid.y;
	mov.u32 	%r10, %ntid.y;
	mov.u32 	%r11, %tid.y;
	mad.lo.s32 	%r12, %r9, %r10, %r11;
	setp.ge.u32 	%p1, %r1, %r4;
	setp.ge.u32 	%p2, %r12, %r5;
	or.pred  	%p3, %p1, %p2;
	@%p3 bra 	$L__BB0_6;
	cvta.to.global.u64 	%rd16, %rd13;
	cvta.to.global.u64 	%rd17, %rd15;
	mul.wide.u32 	%rd18, %r1, 8;
	add.s64 	%rd19, %rd16, %rd18;
	ld.global.u64 	%rd34, [%rd19];
	ld.global.u64 	%rd2, [%rd19+8];
	mul.wide.u32 	%rd20, %r12, 8;
	add.s64 	%rd21, %rd17, %rd20;
	ld.global.u64 	%rd33, [%rd21];
	ld.global.u64 	%rd23, [%rd21+8];
	setp.ge.u64 	%p4, %rd34, %rd2;
	setp.ge.u64 	%p5, %rd33, %rd23;
	mov.f32 	%f9, 0f00000000;
	or.pred  	%p6, %p4, %p5;
	@%p6 bra 	$L__BB0_5;
	cvta.to.global.u64 	%rd5, %rd12;
	cvta.to.global.u64 	%rd6, %rd14;
	mov.f64 	%fd5, 0d0000000000000000;
$L__BB0_3:
	shl.b64 	%rd24, %rd34, 3;
	add.s64 	%rd25, %rd5, %rd24;
	ld.global.u32 	%r13, [%rd25];
	shl.b64 	%rd26, %rd33, 3;
	add.s64 	%rd27, %rd6, %rd26;
	ld.global.u32 	%r15, [%rd27];
	setp.eq.s32 	%p7, %r13, %r15;
	setp.le.u32 	%p8, %r13, %r15;
	setp.le.u32 	%p9, %r15, %r13;
	selp.f32 	%f4, 0f3F800000, 0f00000000, %p7;
	ld.global.f32 	%f5, [%rd25+4];
	mul.f32 	%f6, %f5, %f4;
	ld.global.f32 	%f7, [%rd27+4];
	mul.f32 	%f8, %f7, %f6;
	cvt.f64.f32 	%fd4, %f8;
	add.f64 	%fd5, %fd5, %fd4;
	selp.u64 	%rd28, 1, 0, %p8;
	add.s64 	%rd34, %rd34, %rd28;
	selp.u64 	%rd29, 1, 0, %p9;
	add.s64 	%rd33, %rd33, %rd29;
	setp.lt.u64 	%p10, %rd34, %rd2;
	setp.lt.u64 	%p11, %rd33, %rd23;
	and.pred  	%p12, %p10, %p11;
	@%p12 bra 	$L__BB0_3;
	cvt.rn.f32.f64 	%f9, %fd5;
$L__BB0_5:
	mad.lo.s32 	%r17, %r5, %r1, %r12;
	cvta.to.global.u64 	%rd30, %rd11;
	mul.wide.u32 	%rd31, %r17, 4;
	add.s64 	%rd32, %rd30, %rd31;
	st.global.f32 	[%rd32], %f9;
$L__BB0_6:
	ret;

}
	// .globl	_Z9dense_dotPfjS_jS_j
.visible .entry _Z9dense_dotPfjS_jS_j(
	.param .u64 .ptr .align 1 _Z9dense_dotPfjS_jS_j_param_0,
	.param .u32 _Z9dense_dotPfjS_jS_j_param_1,
	.param .u64 .ptr .align 1 _Z9dense_dotPfjS_jS_j_param_2,
	.param .u32 _Z9dense_dotPfjS_jS_j_param_3,
	.param .u64 .ptr .align 1 _Z9dense_dotPfjS_jS_j_param_4,
	.param .u32 _Z9dense_dotPfjS_jS_j_param_5
)
{
	.reg .pred 	%p<13>;
	.reg .b32 	%r<94>;
	.reg .b32 	%f<50>;
	.reg .b64 	%rd<69>;
	.reg .b64 	%fd<52>;

	ld.param.u64 	%rd3, [_Z9dense_dotPfjS_jS_j_param_0];
	ld.param.u32 	%r46, [_Z9dense_dotPfjS_jS_j_param_1];
	ld.param.u64 	%rd4, [_Z9dense_dotPfjS_jS_j_param_2];
	ld.param.u32 	%r44, [_Z9dense_dotPfjS_jS_j_param_3];
	ld.param.u64 	%rd5, [_Z9dense_dotPfjS_jS_j_param_4];
	ld.param.u32 	%r47, [_Z9dense_dotPfjS_jS_j_param_5];
	cvta.to.global.u64 	%rd1, %rd5;
	cvta.to.global.u64 	%rd2, %rd4;
	mov.u32 	%r48, %ctaid.x;
	mov.u32 	%r49, %ntid.x;
	mov.u32 	%r50, %tid.x;
	mad.lo.s32 	%r1, %r48, %r49, %r50;
	mov.u32 	%r51, %ctaid.y;
	mov.u32 	%r52, %ntid.y;
	mul.lo.s32 	%r2, %r51, %r52;
	mov.u32 	%r3, %tid.y;
	add.s32 	%r53, %r2, %r3;
	setp.ge.u32 	%p1, %r1, %r46;
	setp.ge.u32 	%p2, %r53, %r47;
	or.pred  	%p3, %p1, %p2;
	@%p3 bra 	$L__BB1_15;
	setp.eq.s32 	%p4, %r44, 0;
	mov.f32 	%f49, 0f00000000;
	@%p4 bra 	$L__BB1_14;
	mul.lo.s32 	%r5, %r44, %r1;
	and.b32  	%r6, %r44, 7;
	setp.lt.u32 	%p5, %r44, 8;
	mov.b32 	%r92, 0;
	mov.f64 	%fd51, 0d0000000000000000;
	@%p5 bra 	$L__BB1_5;
	and.b32  	%r92, %r44, -8;
	neg.s32 	%r90, %r92;
	add.s32 	%r55, %r3, %r47;
	add.s32 	%r89, %r55, %r2;
	shl.b32 	%r10, %r47, 3;
	shl.b32 	%r56, %r47, 1;
	add.s32 	%r88, %r53, %r56;
	mad.lo.s32 	%r87, %r47, 3, %r53;
	shl.b32 	%r57, %r47, 2;
	add.s32 	%r86, %r53, %r57;
	mad.lo.s32 	%r85, %r47, 5, %r53;
	mad.lo.s32 	%r84, %r47, 6, %r53;
	mad.lo.s32 	%r83, %r47, 7, %r53;
	add.s32 	%r81, %r5, 3;
	mov.f64 	%fd51, 0d0000000000000000;
	mov.u32 	%r82, %r53;
$L__BB1_4:
	.pragma "nounroll";
	add.s32 	%r58, %r81, -3;
	mul.wide.u32 	%rd6, %r58, 4;
	add.s64 	%rd7, %rd2, %rd6;
	ld.global.f32 	%f4, [%rd7];
	mul.wide.u32 	%rd8, %r82, 4;
	add.s64 	%rd9, %rd1, %rd8;
	ld.global.f32 	%f5, [%rd9];
	mul.f32 	%f6, %f4, %f5;
	cvt.f64.f32 	%fd16, %f6;
	add.f64 	%fd17, %fd51, %fd16;
	add.s32 	%r59, %r81, -2;
	mul.wide.u32 	%rd10, %r59, 4;
	add.s64 	%rd11, %rd2, %rd10;
	ld.global.f32 	%f7, [%rd11];
	mul.wide.u32 	%rd12, %r89, 4;
	add.s64 	%rd13, %rd1, %rd12;
	ld.global.f32 	%f8, [%rd13];
	mul.f32 	%f9, %f7, %f8;
	cvt.f64.f32 	%fd18, %f9;
	add.f64 	%fd19, %fd17, %fd18;
	add.s32 	%r60, %r81, -1;
	mul.wide.u32 	%rd14, %r60, 4;
	add.s64 	%rd15, %rd2, %rd14;
	ld.global.f32 	%f10, [%rd15];
	mul.wide.u32 	%rd16, %r88, 4;
	add.s64 	%rd17, %rd1, %rd16;
	ld.global.f32 	%f11, [%rd17];
	mul.f32 	%f12, %f10, %f11;
	cvt.f64.f32 	%fd20, %f12;
	add.f64 	%fd21, %fd19, %fd20;
	add.s32 	%r61, %r81, 4;
	mul.wide.u32 	%rd18, %r81, 4;
	add.s64 	%rd19, %rd2, %rd18;
	ld.global.f32 	%f13, [%rd19];
	mul.wide.u32 	%rd20, %r87, 4;
	add.s64 	%rd21, %rd1, %rd20;
	ld.global.f32 	%f14, [%rd21];
	mul.f32 	%f15, %f13, %f14;
	cvt.f64.f32 	%fd22, %f15;
	add.f64 	%fd23, %fd21, %fd22;
	add.s32 	%r62, %r81, 1;
	mul.wide.u32 	%rd22, %r62, 4;
	add.s64 	%rd23, %rd2, %rd22;
	ld.global.f32 	%f16, [%rd23];
	mul.wide.u32 	%rd24, %r86, 4;
	add.s64 	%rd25, %rd1, %rd24;
	ld.global.f32 	%f17, [%rd25];
	mul.f32 	%f18, %f16, %f17;
	cvt.f64.f32 	%fd24, %f18;
	add.f64 	%fd25, %fd23, %fd24;
	add.s32 	%r63, %r81, 2;
	mul.wide.u32 	%rd26, %r63, 4;
	add.s64 	%rd27, %rd2, %rd26;
	ld.global.f32 	%f19, [%rd27];
	mul.wide.u32 	%rd28, %r85, 4;
	add.s64 	%rd29, %rd1, %rd28;
	ld.global.f32 	%f20, [%rd29];
	mul.f32 	%f21, %f19, %f20;
	cvt.f64.f32 	%fd26, %f21;
	add.f64 	%fd27, %fd25, %fd26;
	add.s32 	%r64, %r81, 3;
	mul.wide.u32 	%rd30, %r64, 4;
	add.s64 	%rd31, %rd2, %rd30;
	ld.global.f32 	%f22, [%rd31];
	mul.wide.u32 	%rd32, %r84, 4;
	add.s64 	%rd33, %rd1, %rd32;
	ld.global.f32 	%f23, [%rd33];
	mul.f32 	%f24, %f22, %f23;
	cvt.f64.f32 	%fd28, %f24;
	add.f64 	%fd29, %fd27, %fd28;
	mul.wide.u32 	%rd34, %r61, 4;
	add.s64 	%rd35, %rd2, %rd34;
	ld.global.f32 	%f25, [%rd35];
	mul.wide.u32 	%rd36, %r83, 4;
	add.s64 	%rd37, %rd1, %rd36;
	ld.global.f32 	%f26, [%rd37];
	mul.f32 	%f27, %f25, %f26;
	cvt.f64.f32 	%fd30, %f27;
	add.f64 	%fd51, %fd29, %fd30;
	add.s32 	%r90, %r90, 8;
	add.s32 	%r89, %r89, %r10;
	add.s32 	%r88, %r88, %r10;
	add.s32 	%r87, %r87, %r10;
	add.s32 	%r86, %r86, %r10;
	add.s32 	%r85, %r85, %r10;
	add.s32 	%r84, %r84, %r10;
	add.s32 	%r83, %r83, %r10;
	add.s32 	%r82, %r82, %r10;
	add.s32 	%r81, %r81, 8;
	setp.ne.s32 	%p6, %r90, 0;
	@%p6 bra 	$L__BB1_4;
$L__BB1_5:
	setp.eq.s32 	%p7, %r6, 0;
	@%p7 bra 	$L__BB1_13;
	and.b32  	%r39, %r44, 3;
	setp.lt.u32 	%p8, %r6, 4;
	@%p8 bra 	$L__BB1_8;
	add.s32 	%r65, %r92, %r5;
	mul.wide.u32 	%rd38, %r65, 4;
	add.s64 	%rd39, %rd2, %rd38;
	ld.global.f32 	%f28, [%rd39];
	mad.lo.s32 	%r66, %r92, %r47, %r53;
	mul.wide.u32 	%rd40, %r66, 4;
	add.s64 	%rd41, %rd1, %rd40;
	ld.global.f32 	%f29, [%rd41];
	mul.f32 	%f30, %f28, %f29;
	cvt.f64.f32 	%fd32, %f30;
	add.f64 	%fd33, %fd51, %fd32;
	add.s32 	%r67, %r65, 1;
	mul.wide.u32 	%rd42, %r67, 4;
	add.s64 	%rd43, %rd2, %rd42;
	ld.global.f32 	%f31, [%rd43];
	add.s32 	%r68, %r66, %r47;
	mul.wide.u32 	%rd44, %r68, 4;
	add.s64 	%rd45, %rd1, %rd44;
	ld.global.f32 	%f32, [%rd45];
	mul.f32 	%f33, %f31, %f32;
	cvt.f64.f32 	%fd34, %f33;
	add.f64 	%fd35, %fd33, %fd34;
	add.s32 	%r69, %r65, 2;
	mul.wide.u32 	%rd46, %r69, 4;
	add.s64 	%rd47, %rd2, %rd46;
	ld.global.f32 	%f34, [%rd47];
	add.s32 	%r70, %r68, %r47;
	mul.wide.u32 	%rd48, %r70, 4;
	add.s64 	%rd49, %rd1, %rd48;
	ld.global.f32 	%f35, [%rd49];
	mul.f32 	%f36, %f34, %f35;
	cvt.f64.f32 	%fd36, %f36;
	add.f64 	%fd37, %fd35, %fd36;
	add.s32 	%r71, %r65, 3;
	mul.wide.u32 	%rd50, %r71, 4;
	add.s64 	%rd51, %rd2, %rd50;
	ld.global.f32 	%f37, [%rd51];
	add.s32 	%r72, %r70, %r47;
	mul.wide.u32 	%rd52, %r72, 4;
	add.s64 	%rd53, %rd1, %rd52;
	ld.global.f32 	%f38, [%rd53];
	mul.f32 	%f39, %f37, %f38;
	cvt.f64.f32 	%fd38, %f39;
	add.f64 	%fd51, %fd37, %fd38;
	add.s32 	%r92, %r92, 4;
$L__BB1_8:
	setp.eq.s32 	%p9, %r39, 0;
	@%p9 bra 	$L__BB1_13;
	setp.eq.s32 	%p10, %r39, 1;
	@%p10 bra 	$L__BB1_11;
	add.s32 	%r73, %r92, %r5;
	mul.wide.u32 	%rd54, %r73, 4;
	add.s64 	%rd55, %rd2, %rd54;
	ld.global.f32 	%f40, [%rd55];
	mad.lo.s32 	%r74, %r92, %r47, %r53;
	mul.wide.u32 	%rd56, %r74, 4;
	add.s64 	%rd57, %rd1, %rd56;
	ld.global.f32 	%f41, [%rd57];
	mul.f32 	%f42, %f40, %f41;
	cvt.f64.f32 	%fd40, %f42;
	add.f64 	%fd41, %fd51, %fd40;
	add.s32 	%r75, %r73, 1;
	mul.wide.u32 	%rd58, %r75, 4;
	add.s64 	%rd59, %rd2, %rd58;
	ld.global.f32 	%f43, [%rd59];
	add.s32 	%r76, %r74, %r47;
	mul.wide.u32 	%rd60, %r76, 4;
	add.s64 	%rd61, %rd1, %rd60;
	ld.global.f32 	%f44, [%rd61];
	mul.f32 	%f45, %f43, %f44;
	cvt.f64.f32 	%fd42, %f45;
	add.f64 	%fd51, %fd41, %fd42;
	add.s32 	%r92, %r92, 2;
$L__BB1_11:
	and.b32  	%r77, %r44, 1;
	setp.eq.b32 	%p11, %r77, 1;
	not.pred 	%p12, %p11;
	@%p12 bra 	$L__BB1_13;
	add.s32 	%r78, %r92, %r5;
	mul.wide.u32 	%rd62, %r78, 4;
	add.s64 	%rd63, %rd2, %rd62;
	ld.global.f32 	%f46, [%rd63];
	mad.lo.s32 	%r79, %r92, %r47, %r53;
	mul.wide.u32 	%rd64, %r79, 4;
	add.s64 	%rd65, %rd1, %rd64;
	ld.global.f32 	%f47, [%rd65];
	mul.f32 	%f48, %f46, %f47;
	cvt.f64.f32 	%fd43, %f48;
	add.f64 	%fd51, %fd51, %fd43;
$L__BB1_13:
	cvt.rn.f32.f64 	%f49, %fd51;
$L__BB1_14:
	mad.lo.s32 	%r80, %r47, %r1, %r53;
	cvta.to.global.u64 	%rd66, %rd3;
	mul.wide.u32 	%rd67, %r80, 4;
	add.s64 	%rd68, %rd66, %rd67;
	st.global.f32 	[%rd68], %f49;
$L__BB1_15:
	ret;

}
	// .globl	_Z3setPfjS_jS_j
.visible .entry _Z3setPfjS_jS_j(
	.param .u64 .ptr .align 1 _Z3setPfjS_jS_j_param_0,
	.param .u32 _Z3setPfjS_jS_j_param_1,
	.param .u64 .ptr .align 1 _Z3setPfjS_jS_j_param_2,
	.param .u32 _Z3setPfjS_jS_j_param_3,
	.param .u64 .ptr .align 1 _Z3setPfjS_jS_j_param_4,
	.param .u32 _Z3setPfjS_jS_j_param_5
)
{
	.reg .pred 	%p<4>;
	.reg .b32 	%r<16>;
	.reg .b32 	%f<4>;
	.reg .b64 	%rd<12>;

	ld.param.u64 	%rd1, [_Z3setPfjS_jS_j_param_0];
	ld.param.u32 	%r5, [_Z3setPfjS_jS_j_param_1];
	ld.param.u64 	%rd2, [_Z3setPfjS_jS_j_param_2];
	ld.param.u32 	%r3, [_Z3setPfjS_jS_j_param_3];
	ld.param.u64 	%rd3, [_Z3setPfjS_jS_j_param_4];
	ld.param.u32 	%r6, [_Z3setPfjS_jS_j_param_5];
	mov.u32 	%r7, %ctaid.x;
	mov.u32 	%r8, %ntid.x;
	mov.u32 	%r9, %tid.x;
	mad.lo.s32 	%r1, %r7, %r8, %r9;
	mov.u32 	%r10, %ctaid.y;
	mov.u32 	%r11, %ntid.y;
	mov.u32 	%r12, %tid.y;
	mad.lo.s32 	%r13, %r10, %r11, %r12;
	setp.ge.u32 	%p1, %r1, %r5;
	setp.ge.u32 	%p2, %r13, %r6;
	or.pred  	%p3, %p1, %p2;
	@%p3 bra 	$L__BB2_2;
	cvta.to.global.u64 	%rd4, %rd2;
	cvta.to.global.u64 	%rd5, %rd3;
	cvta.to.global.u64 	%rd6, %rd1;
	mad.lo.s32 	%r14, %r3, %r1, %r13;
	mul.wide.u32 	%rd7, %r14, 4;
	add.s64 	%rd8, %rd4, %rd7;
	ld.global.f32 	%f1, [%rd8];
	add.s64 	%rd9, %rd5, %rd7;
	ld.global.f32 	%f2, [%rd9];
	mul.f32 	%f3, %f1, %f2;
	mad.lo.s32 	%r15, %r6, %r1, %r13;
	mul.wide.u32 	%rd10, %r15, 4;
	add.s64 	%rd11, %rd6, %rd10;
	st.global.f32 	[%rd11], %f3;
$L__BB2_2:
	ret;

}


// ===== COMPILED SASS (sm_100) =====

	.target	sm_100

	.elftype	@"ET_EXEC"


//--------------------- .note.nv.tkinfo           --------------------------
	.section	.note.nv.tkinfo,"",@"SHT_NOTE"
	.sectionflags	@"SHF_NOTE_NV_TKINFO"
	.tkinfo
        /*0018*/ 	.word	0x00000002
        /*0030*/ 	.string	""
        /*0030*/ 	.string	"ptxas"
        /*0030*/ 	.string	"Cuda compilation tools, release 13.0, V13.0.88"
        /*0030*/ 	.string	"Build cuda_13.0.r13.0/compiler.36424714_0"
        /*0030*/ 	.string	"-arch sm_100 -m 64 "



//--------------------- .note.nv.cuinfo           --------------------------
	.section	.note.nv.cuinfo,"",@"SHT_NOTE"
	.sectionflags	@"SHF_NOTE_NV_CUINFO"
        /*0018*/ 	.short	0x0002
        /*001a*/ 	.short	0x0064
        /*001c*/ 	.short	0x0082
	.zero		2


//--------------------- .nv.info                  --------------------------
	.section	.nv.info,"",@"SHT_CUDA_INFO"
	.align	4


	//----- nvinfo : EIATTR_REGCOUNT
	.align		4
        /*0000*/ 	.byte	0x04, 0x2f
        /*0002*/ 	.short	(.L_1 - .L_0)
	.align		4
.L_0:
        /*0004*/ 	.word	index@(_Z10sparse_dotPfjjP4ix_tPmS1_S2_)
        /*0008*/ 	.word	0x0000001a


	//----- nvinfo : EIATTR_FRAME_SIZE
	.align		4
.L_1:
        /*000c*/ 	.byte	0x04, 0x11
        /*000e*/ 	.short	(.L_3 - .L_2)
	.align		4
.L_2:
        /*0010*/ 	.word	index@(_Z10sparse_dotPfjjP4ix_tPmS1_S2_)
        /*0014*/ 	.word	0x00000000


	//----- nvinfo : EIATTR_REGCOUNT
	.align		4
.L_3:
        /*0018*/ 	.byte	0x04, 0x2f
        /*001a*/ 	.short	(.L_5 - .L_4)
	.align		4
.L_4:
        /*001c*/ 	.word	index@(_Z9dense_dotPfjS_jS_j)
        /*0020*/ 	.word	0x00000020


	//----- nvinfo : EIATTR_FRAME_SIZE
	.align		4
.L_5:
        /*0024*/ 	.byte	0x04, 0x11
        /*0026*/ 	.short	(.L_7 - .L_6)
	.align		4
.L_6:
        /*0028*/ 	.word	index@(_Z9dense_dotPfjS_jS_j)
        /*002c*/ 	.word	0x00000000


	//----- nvinfo : EIATTR_REGCOUNT
	.align		4
.L_7:
        /*0030*/ 	.byte	0x04, 0x2f
        /*0032*/ 	.short	(.L_9 - .L_8)
	.align		4
.L_8:
        /*0034*/ 	.word	index@(_Z3setPfjS_jS_j)
        /*0038*/ 	.word	0x0000000c


	//----- nvinfo : EIATTR_FRAME_SIZE
	.align		4
.L_9:
        /*003c*/ 	.byte	0x04, 0x11
        /*003e*/ 	.short	(.L_11 - .L_10)
	.align		4
.L_10:
        /*0040*/ 	.word	index@(_Z3setPfjS_jS_j)
        /*0044*/ 	.word	0x00000000


	//----- nvinfo : EIATTR_MIN_STACK_SIZE
	.align		4
.L_11:
        /*0048*/ 	.byte	0x04, 0x12
        /*004a*/ 	.short	(.L_13 - .L_12)
	.align		4
.L_12:
        /*004c*/ 	.word	index@(_Z3setPfjS_jS_j)
        /*0050*/ 	.word	0x00000000


	//----- nvinfo : EIATTR_MIN_STACK_SIZE
	.align		4
.L_13:
        /*0054*/ 	.byte	0x04, 0x12
        /*0056*/ 	.short	(.L_15 - .L_14)
	.align		4
.L_14:
        /*0058*/ 	.word	index@(_Z9dense_dotPfjS_jS_j)
        /*005c*/ 	.word	0x00000000


	//----- nvinfo : EIATTR_MIN_STACK_SIZE
	.align		4
.L_15:
        /*0060*/ 	.byte	0x04, 0x12
        /*0062*/ 	.short	(.L_17 - .L_16)
	.align		4
.L_16:
        /*0064*/ 	.word	index@(_Z10sparse_dotPfjjP4ix_tPmS1_S2_)
        /*0068*/ 	.word	0x00000000
.L_17:


//--------------------- .nv.compat                --------------------------
	.section	.nv.compat,"",@"SHT_CUDA_COMPAT_INFO"
	.align	4
        /*0000*/ 	.byte	0x02, 0x09, 0x00, 0x00, 0x02, 0x02, 0x01, 0x00, 0x02, 0x05, 0x05, 0x00, 0x03, 0x07, 0x01, 0x01
        /*0010*/ 	.byte	0x02, 0x03, 0x00, 0x00, 0x02, 0x06, 0x01, 0x00, 0x04, 0x0b, 0x08, 0x00, 0x01, 0x00, 0x00, 0x00
        /*0020*/ 	.byte	0x00, 0x00, 0x00, 0x00


//--------------------- .nv.info._Z3setPfjS_jS_j  --------------------------
	.section	.nv.info._Z3setPfjS_jS_j,"",@"SHT_CUDA_INFO"
	.sectionflags	@""
	.align	4


	//----- nvinfo : EIATTR_CUDA_API_VERSION
	.align		4
        /*0000*/ 	.byte	0x04, 0x37
        /*0002*/ 	.short	(.L_19 - .L_18)
.L_18:
        /*0004*/ 	.word	0x00000082


	//----- nvinfo : EIATTR_KPARAM_INFO
	.align		4
.L_19:
        /*0008*/ 	.byte	0x04, 0x17
        /*000a*/ 	.short	(.L_21 - .L_20)
.L_20:
        /*000c*/ 	.word	0x00000000
        /*0010*/ 	.short	0x0005
        /*0012*/ 	.short	0x0028
        /*0014*/ 	.byte	0x00, 0xf0, 0x11, 0x00


	//----- nvinfo : EIATTR_KPARAM_INFO
	.align		4
.L_21:
        /*0018*/ 	.byte	0x04, 0x17
        /*001a*/ 	.short	(.L_23 - .L_22)
.L_22:
        /*001c*/ 	.word	0x00000000
        /*0020*/ 	.short	0x0004
        /*0022*/ 	.short	0x0020
        /*0024*/ 	.byte	0x00, 0xf5, 0x21, 0x00


	//----- nvinfo : EIATTR_KPARAM_INFO
	.align		4
.L_23:
        /*0028*/ 	.byte	0x04, 0x17
        /*002a*/ 	.short	(.L_25 - .L_24)
.L_24:
        /*002c*/ 	.word	0x00000000
        /*0030*/ 	.short	0x0003
        /*0032*/ 	.short	0x0018
        /*0034*/ 	.byte	0x00, 0xf0, 0x11, 0x00


	//----- nvinfo : EIATTR_KPARAM_INFO
	.align		4
.L_25:
        /*0038*/ 	.byte	0x04, 0x17
        /*003a*/ 	.short	(.L_27 - .L_26)
.L_26:
        /*003c*/ 	.word	0x00000000
        /*0040*/ 	.short	0x0002
        /*0042*/ 	.short	0x0010
        /*0044*/ 	.byte	0x00, 0xf5, 0x21, 0x00


	//----- nvinfo : EIATTR_KPARAM_INFO
	.align		4
.L_27:
        /*0048*/ 	.byte	0x04, 0x17
        /*004a*/ 	.short	(.L_29 - .L_28)
.L_28:
        /*004c*/ 	.word	0x00000000
        /*0050*/ 	.short	0x0001
        /*0052*/ 	.short	0x0008
        /*0054*/ 	.byte	0x00, 0xf0, 0x11, 0x00


	//----- nvinfo : EIATTR_KPARAM_INFO
	.align		4
.L_29:
        /*0058*/ 	.byte	0x04, 0x17
        /*005a*/ 	.short	(.L_31 - .L_30)
.L_30:
        /*005c*/ 	.word	0x00000000
        /*0060*/ 	.short	0x0000
        /*0062*/ 	.short	0x0000
        /*0064*/ 	.byte	0x00, 0xf5, 0x21, 0x00


	//----- nvinfo : EIATTR_SPARSE_MMA_MASK
	.align		4
.L_31:
        /*0068*/ 	.byte	0x03, 0x50
        /*006a*/ 	.short	0x0000


	//----- nvinfo : EIATTR_MAXREG_COUNT
	.align		4
        /*006c*/ 	.byte	0x03, 0x1b
        /*006e*/ 	.short	0x00ff


	//----- nvinfo : EIATTR_MERCURY_ISA_VERSION
	.align		4
        /*0070*/ 	.byte	0x03, 0x5f
        /*0072*/ 	.short	0x0101


	//----- nvinfo : EIATTR_VRC_CTA_INIT_COUNT
	.align		4
        /*0074*/ 	.byte	0x02, 0x4a
	.zero		1
	.zero		1


	//----- nvinfo : EIATTR_EXIT_INSTR_OFFSETS
	.align		4
        /*0078*/ 	.byte	0x04, 0x1c
        /*007a*/ 	.short	(.L_33 - .L_32)


	//   ....[0]....
.L_32:
        /*007c*/ 	.word	0x000000d0


	//   ....[1]....
        /*0080*/ 	.word	0x000001c0


	//----- nvinfo : EIATTR_CBANK_PARAM_SIZE
	.align		4
.L_33:
        /*0084*/ 	.byte	0x03, 0x19
        /*0086*/ 	.short	0x002c


	//----- nvinfo : EIATTR_PARAM_CBANK
	.align		4
        /*0088*/ 	.byte	0x04, 0x0a
        /*008a*/ 	.short	(.L_35 - .L_34)
	.align		4
.L_34:
        /*008c*/ 	.word	index@(.nv.constant0._Z3setPfjS_jS_j)
        /*0090*/ 	.short	0x0380
        /*0092*/ 	.short	0x002c


	//----- nvinfo : EIATTR_SW_WAR
	.align		4
.L_35:
        /*0094*/ 	.byte	0x04, 0x36
        /*0096*/ 	.short	(.L_37 - .L_36)
.L_36:
        /*0098*/ 	.word	0x00000008
.L_37:


//--------------------- .nv.info._Z9dense_dotPfjS_jS_j --------------------------
	.section	.nv.info._Z9dense_dotPfjS_jS_j,"",@"SHT_CUDA_INFO"
	.sectionflags	@""
	.align	4


	//----- nvinfo : EIATTR_CUDA_API_VERSION
	.align		4
        /*0000*/ 	.byte	0x04, 0x37
        /*0002*/ 	.short	(.L_39 - .L_38)
.L_38:
        /*0004*/ 	.word	0x00000082


	//----- nvinfo : EIATTR_KPARAM_INFO
	.align		4
.L_39:
        /*0008*/ 	.byte	0x04, 0x17
        /*000a*/ 	.short	(.L_41 - .L_40)
.L_40:
        /*000c*/ 	.word	0x00000000
        /*0010*/ 	.short	0x0005
        /*0012*/ 	.short	0x0028
        /*0014*/ 	.byte	0x00, 0xf0, 0x11, 0x00


	//----- nvinfo : EIATTR_KPARAM_INFO
	.align		4
.L_41:
        /*0018*/ 	.byte	0x04, 0x17
        /*001a*/ 	.short	(.L_43 - .L_42)
.L_42:
        /*001c*/ 	.word	0x00000000
        /*0020*/ 	.short	0x0004
        /*0022*/ 	.short	0x0020
        /*0024*/ 	.byte	0x00, 0xf5, 0x21, 0x00


	//----- nvinfo : EIATTR_KPARAM_INFO
	.align		4
.L_43:
        /*0028*/ 	.byte	0x04, 0x17
        /*002a*/ 	.short	(.L_45 - .L_44)
.L_44:
        /*002c*/ 	.word	0x00000000
        /*0030*/ 	.short	0x0003
        /*0032*/ 	.short	0x0018
        /*0034*/ 	.byte	0x00, 0xf0, 0x11, 0x00


	//----- nvinfo : EIATTR_KPARAM_INFO
	.align		4
.L_45:
        /*0038*/ 	.byte	0x04, 0x17
        /*003a*/ 	.short	(.L_47 - .L_46)
.L_46:
        /*003c*/ 	.word	0x00000000
        /*0040*/ 	.short	0x0002
        /*0042*/ 	.short	0x0010
        /*0044*/ 	.byte	0x00, 0xf5, 0x21, 0x00


	//----- nvinfo : EIATTR_KPARAM_INFO
	.align		4
.L_47:
        /*0048*/ 	.byte	0x04, 0x17
        /*004a*/ 	.short	(.L_49 - .L_48)
.L_48:
        /*004c*/ 	.word	0x00000000
        /*0050*/ 	.short	0x0001
        /*0052*/ 	.short	0x0008
        /*0054*/ 	.byte	0x00, 0xf0, 0x11, 0x00


	//----- nvinfo : EIATTR_KPARAM_INFO
	.align		4
.L_49:
        /*0058*/ 	.byte	0x04, 0x17
        /*005a*/ 	.short	(.L_51 - .L_50)
.L_50:
        /*005c*/ 	.word	0x00000000
        /*0060*/ 	.short	0x0000
        /*0062*/ 	.short	0x0000
        /*0064*/ 	.byte	0x00, 0xf5, 0x21, 0x00


	//----- nvinfo : EIATTR_SPARSE_MMA_MASK
	.align		4
.L_51:
        /*0068*/ 	.byte	0x03, 0x50
        /*006a*/ 	.short	0x0000


	//----- nvinfo : EIATTR_MAXREG_COUNT
	.align		4
        /*006c*/ 	.byte	0x03, 0x1b
        /*006e*/ 	.short	0x00ff


	//----- nvinfo : EIATTR_MERCURY_ISA_VERSION
	.align		4
        /*0070*/ 	.byte	0x03, 0x5f
        /*0072*/ 	.short	0x0101


	//----- nvinfo : EIATTR_VRC_CTA_INIT_COUNT
	.align		4
        /*0074*/ 	.byte	0x02, 0x4a
	.zero		1
	.zero		1


	//----- nvinfo : EIATTR_EXIT_INSTR_OFFSETS
	.align		4
        /*0078*/ 	.byte	0x04, 0x1c
        /*007a*/ 	.short	(.L_53 - .L_52)


	//   ....[0]....
.L_52:
        /*007c*/ 	.word	0x000000e0


	//   ....[1]....
        /*0080*/ 	.word	0x00000ca0


	//----- nvinfo : EIATTR_CBANK_PARAM_SIZE
	.align		4
.L_53:
        /*0084*/ 	.byte	0x03, 0x19
        /*0086*/ 	.short	0x002c


	//----- nvinfo : EIATTR_PARAM_CBANK
	.align		4
        /*0088*/ 	.byte	0x04, 0x0a
        /*008a*/ 	.short	(.L_55 - .L_54)
	.align		4
.L_54:
        /*008c*/ 	.word	index@(.nv.constant0._Z9dense_dotPfjS_jS_j)
        /*0090*/ 	.short	0x0380
        /*0092*/ 	.short	0x002c


	//----- nvinfo : EIATTR_SW_WAR
	.align		4
.L_55:
        /*0094*/ 	.byte	0x04, 0x36
        /*0096*/ 	.short	(.L_57 - .L_56)
.L_56:
        /*0098*/ 	.word	0x00000008
.L_57:


//--------------------- .nv.info._Z10sparse_dotPfjjP4ix_tPmS1_S2_ --------------------------
	.section	.nv.info._Z10sparse_dotPfjjP4ix_tPmS1_S2_,"",@"SHT_CUDA_INFO"
	.sectionflags	@""
	.align	4


	//----- nvinfo : EIATTR_CUDA_API_VERSION
	.align		4
        /*0000*/ 	.byte	0x04, 0x37
        /*0002*/ 	.short	(.L_59 - .L_58)
.L_58:
        /*0004*/ 	.word	0x00000082


	//----- nvinfo : EIATTR_KPARAM_INFO
	.align		4
.L_59:
        /*0008*/ 	.byte	0x04, 0x17
        /*000a*/ 	.short	(.L_61 - .L_60)
.L_60:
        /*000c*/ 	.word	0x00000000
        /*0010*/ 	.short	0x0006
        /*0012*/ 	.short	0x0028
        /*0014*/ 	.byte	0x00, 0xf5, 0x21, 0x00


	//----- nvinfo : EIATTR_KPARAM_INFO
	.align		4
.L_61:
        /*0018*/ 	.byte	0x04, 0x17
        /*001a*/ 	.short	(.L_63 - .L_62)
.L_62:
        /*001c*/ 	.word	0x00000000
        /*0020*/ 	.short	0x0005
        /*0022*/ 	.short	0x0020
        /*0024*/ 	.byte	0x00, 0xf5, 0x21, 0x00


	//----- nvinfo : EIATTR_KPARAM_INFO
	.align		4
.L_63:
        /*0028*/ 	.byte	0x04, 0x17
        /*002a*/ 	.short	(.L_65 - .L_64)
.L_64:
        /*002c*/ 	.word	0x00000000
        /*0030*/ 	.short	0x0004
        /*0032*/ 	.short	0x0018
        /*0034*/ 	.byte	0x00, 0xf5, 0x21, 0x00


	//----- nvinfo : EIATTR_KPARAM_INFO
	.align		4
.L_65:
        /*0038*/ 	.byte	0x04, 0x17
        /*003a*/ 	.short	(.L_67 - .L_66)
.L_66:
        /*003c*/ 	.word	0x00000000
        /*0040*/ 	.short	0x0003
        /*0042*/ 	.short	0x0010
        /*0044*/ 	.byte	0x00, 0xf5, 0x21, 0x00


	//----- nvinfo : EIATTR_KPARAM_INFO
	.align		4
.L_67:
        /*0048*/ 	.byte	0x04, 0x17
        /*004a*/ 	.short	(.L_69 - .L_68)
.L_68:
        /*004c*/ 	.word	0x00000000
        /*0050*/ 	.short	0x0002
        /*0052*/ 	.short	0x000c
        /*0054*/ 	.byte	0x00, 0xf0, 0x11, 0x00


	//----- nvinfo : EIATTR_KPARAM_INFO
	.align		4
.L_69:
        /*0058*/ 	.byte	0x04, 0x17
        /*005a*/ 	.short	(.L_71 - .L_70)
.L_70:
        /*005c*/ 	.word	0x00000000
        /*0060*/ 	.short	0x0001
        /*0062*/ 	.short	0x0008
        /*0064*/ 	.byte	0x00, 0xf0, 0x11, 0x00


	//----- nvinfo : EIATTR_KPARAM_INFO
	.align		4
.L_71:
        /*0068*/ 	.byte	0x04, 0x17
        /*006a*/ 	.short	(.L_73 - .L_72)
.L_72:
        /*006c*/ 	.word	0x00000000
        /*0070*/ 	.short	0x0000
        /*0072*/ 	.short	0x0000
        /*0074*/ 	.byte	0x00, 0xf5, 0x21, 0x00


	//----- nvinfo : EIATTR_SPARSE_MMA_MASK
	.align		4
.L_73:
        /*0078*/ 	.byte	0x03, 0x50
        /*007a*/ 	.short	0x0000


	//----- nvinfo : EIATTR_MAXREG_COUNT
	.align		4
        /*007c*/ 	.byte	0x03, 0x1b
        /*007e*/ 	.short	0x00ff


	//----- nvinfo : EIATTR_MERCURY_ISA_VERSION
	.align		4
        /*0080*/ 	.byte	0x03, 0x5f
        /*0082*/ 	.short	0x0101


	//----- nvinfo : EIATTR_VRC_CTA_INIT_COUNT
	.align		4
        /*0084*/ 	.byte	0x02, 0x4a
	.zero		1
	.zero		1


	//----- nvinfo : EIATTR_EXIT_INSTR_OFFSETS
	.align		4
        /*0088*/ 	.byte	0x04, 0x1c
        /*008a*/ 	.short	(.L_75 - .L_74)


	//   ....[0]....
.L_74:
        /*008c*/ 	.word	0x000000c0


	//   ....[1]....
        /*0090*/ 	.word	0x00000470


	//----- nvinfo : EIATTR_CRS_STACK_SIZE
	.align		4
.L_75:
        /*0094*/ 	.byte	0x04, 0x1e
        /*0096*/ 	.short	(.L_77 - .L_76)
.L_76:
        /*0098*/ 	.word	0x00000000


	//----- nvinfo : EIATTR_CBANK_PARAM_SIZE
	.align		4
.L_77:
        /*009c*/ 	.byte	0x03, 0x19
        /*009e*/ 	.short	0x0030


	//----- nvinfo : EIATTR_PARAM_CBANK
	.align		4
        /*00a0*/ 	.byte	0x04, 0x0a
        /*00a2*/ 	.short	(.L_79 - .L_78)
	.align		4
.L_78:
        /*00a4*/ 	.word	index@(.nv.constant0._Z10sparse_dotPfjjP4ix_tPmS1_S2_)
        /*00a8*/ 	.short	0x0380
        /*00aa*/ 	.short	0x0030


	//----- nvinfo : EIATTR_SW_WAR
	.align		4
.L_79:
        /*00ac*/ 	.byte	0x04, 0x36
        /*00ae*/ 	.short	(.L_81 - .L_80)
.L_80:
        /*00b0*/ 	.word	0x00000008
.L_81:


//--------------------- .nv.callgraph             --------------------------
	.section	.nv.callgraph,"",@"SHT_CUDA_CALLGRAPH"
	.align	4
	.sectionentsize	8
	.align		4
        /*0000*/ 	.word	0x00000000
	.align		4
        /*0004*/ 	.word	0xffffffff
	.align		4
        /*0008*/ 	.word	0x00000000
	.align		4
        /*000c*/ 	.word	0xfffffffe
	.align		4
        /*0010*/ 	.word	0x00000000
	.align		4
        /*0014*/ 	.word	0xfffffffd
	.align		4
        /*0018*/ 	.word	0x00000000
	.align		4
        /*001c*/ 	.word	0xfffffffc


//--------------------- .text._Z3setPfjS_jS_j     --------------------------
	.section	.text._Z3setPfjS_jS_j,"ax",@progbits
	.align	128
        .global         _Z3setPfjS_jS_j
        .type           _Z3setPfjS_jS_j,@function
        .size           _Z3setPfjS_jS_j,(.L_x_13 - _Z3setPfjS_jS_j)
        .other          _Z3setPfjS_jS_j,@"STO_CUDA_ENTRY STV_DEFAULT"
_Z3setPfjS_jS_j:
.text._Z3setPfjS_jS_j:
[----:B------:R-:W-:Y:S01]  /*0000*/  LDC R1, c[0x0][0x37c] ;  /* 0x0000df00ff017b82 */ /* 0x000fe20000000800 */
[----:B------:R-:W0:Y:S07]  /*0010*/  S2R R2, SR_TID.Y ;  /* 0x0000000000027919 */ /* 0x000e2e0000002200 */
[----:B------:R-:W1:Y:S01]  /*0020*/  LDC R0, c[0x0][0x360] ;  /* 0x0000d800ff007b82 */ /* 0x000e620000000800 */
[----:B------:R-:W2:Y:S01]  /*0030*/  LDCU UR6, c[0x0][0x3a8] ;  /* 0x00007500ff0677ac */ /* 0x000ea20008000800 */
[----:B------:R-:W1:Y:S01]  /*0040*/  S2R R3, SR_TID.X ;  /* 0x0000000000037919 */ /* 0x000e620000002100 */
[----:B------:R-:W3:Y:S05]  /*0050*/  LDCU UR7, c[0x0][0x388] ;  /* 0x00007100ff0777ac */ /* 0x000eea0008000800 */
[----:B------:R-:W0:Y:S08]  /*0060*/  S2UR UR5, SR_CTAID.Y ;  /* 0x00000000000579c3 */ /* 0x000e300000002600 */
[----:B------:R-:W0:Y:S08]  /*0070*/  LDC R9, c[0x0][0x364] ;  /* 0x0000d900ff097b82 */ /* 0x000e300000000800 */
[----:B------:R-:W1:Y:S01]  /*0080*/  S2UR UR4, SR_CTAID.X ;  /* 0x00000000000479c3 */ /* 0x000e620000002500 */
[----:B0-----:R-:W-:-:S05]  /*0090*/  IMAD R9, R9, UR5, R2 ;  /* 0x0000000509097c24 */ /* 0x001fca000f8e0202 */
[----:B--2---:R-:W-:Y:S01]  /*00a0*/  ISETP.GE.U32.AND P0, PT, R9, UR6, PT ;  /* 0x0000000609007c0c */ /* 0x004fe2000bf06070 */
[----:B-1----:R-:W-:-:S05]  /*00b0*/  IMAD R0, R0, UR4, R3 ;  /* 0x0000000400007c24 */ /* 0x002fca000f8e0203 */
[----:B---3--:R-:W-:-:S13]  /*00c0*/  ISETP.GE.U32.OR P0, PT, R0, UR7, P0 ;  /* 0x0000000700007c0c */ /* 0x008fda0008706470 */
[----:B------:R-:W-:Y:S05]  /*00d0*/  @P0 EXIT ;  /* 0x000000000000094d */ /* 0x000fea0003800000 */
[----:B------:R-:W0:Y:S01]  /*00e0*/  LDC.64 R2, c[0x0][0x390] ;  /* 0x0000e400ff027b82 */ /* 0x000e220000000a00 */
[----:B------:R-:W1:Y:S01]  /*00f0*/  LDCU UR7, c[0x0][0x398] ;  /* 0x00007300ff0777ac */ /* 0x000e620008000800 */
[----:B------:R-:W2:Y:S06]  /*0100*/  LDCU.64 UR4, c[0x0][0x358] ;  /* 0x00006b00ff0477ac */ /* 0x000eac0008000a00 */
[----:B------:R-:W3:Y:S01]  /*0110*/  LDC.64 R4, c[0x0][0x3a0] ;  /* 0x0000e800ff047b82 */ /* 0x000ee20000000a00 */
[----:B-1----:R-:W-:-:S04]  /*0120*/  IMAD R7, R0, UR7, R9 ;  /* 0x0000000700077c24 */ /* 0x002fc8000f8e0209 */
[----:B0-----:R-:W-:-:S06]  /*0130*/  IMAD.WIDE.U32 R2, R7, 0x4, R2 ;  /* 0x0000000407027825 */ /* 0x001fcc00078e0002 */
[----:B--2---:R-:W2:Y:S01]  /*0140*/  LDG.E R2, desc[UR4][R2.64] ;  /* 0x0000000402027981 */ /* 0x004ea2000c1e1900 */
[----:B---3--:R-:W-:Y:S02]  /*0150*/  IMAD.WIDE.U32 R4, R7, 0x4, R4 ;  /* 0x0000000407047825 */ /* 0x008fe400078e0004 */
[----:B------:R-:W0:Y:S04]  /*0160*/  LDC.64 R6, c[0x0][0x380] ;  /* 0x0000e000ff067b82 */ /* 0x000e280000000a00 */
[----:B------:R-:W2:Y:S01]  /*0170*/  LDG.E R5, desc[UR4][R4.64] ;  /* 0x0000000404057981 */ /* 0x000ea2000c1e1900 */
[----:B------:R-:W-:-:S04]  /*0180*/  IMAD R9, R0, UR6, R9 ;  /* 0x0000000600097c24 */ /* 0x000fc8000f8e0209 */
[----:B0-----:R-:W-:-:S04]  /*0190*/  IMAD.WIDE.U32 R6, R9, 0x4, R6 ;  /* 0x0000000409067825 */ /* 0x001fc800078e0006 */
[----:B--2---:R-:W-:-:S05]  /*01a0*/  FMUL R9, R2, R5 ;  /* 0x0000000502097220 */ /* 0x004fca0000400000 */
[----:B------:R-:W-:Y:S01]  /*01b0*/  STG.E desc[UR4][R6.64], R9 ;  /* 0x0000000906007986 */ /* 0x000fe2000c101904 */
[----:B------:R-:W-:Y:S05]  /*01c0*/  EXIT ;  /* 0x000000000000794d */ /* 0x000fea0003800000 */
.L_x_0:
[----:B------:R-:W-:-:S00]  /*01d0*/  BRA `(.L_x_0) ;  /* 0xfffffffc00fc7947 */ /* 0x000fc0000383ffff */
[----:B------:R-:W-:-:S00]  /*01e0*/  NOP ;  /* 0x0000000000007918 */ /* 0x000fc00000000000 */
        /* <DEDUP_REMOVED lines=9> */
.L_x_13:


//--------------------- .text._Z9dense_dotPfjS_jS_j --------------------------
	.section	.text._Z9dense_dotPfjS_jS_j,"ax",@progbits
	.align	128
        .global         _Z9dense_dotPfjS_jS_j
        .type           _Z9dense_dotPfjS_jS_j,@function
        .size           _Z9dense_dotPfjS_jS_j,(.L_x_14 - _Z9dense_dotPfjS_jS_j)
        .other          _Z9dense_dotPfjS_jS_j,@"STO_CUDA_ENTRY STV_DEFAULT"
_Z9dense_dotPfjS_jS_j:
.text._Z9dense_dotPfjS_jS_j:
[----:B------:R-:W-:Y:S01]  /*0000*/  LDC R1, c[0x0][0x37c] ;  /* 0x0000df00ff017b82 */ /* 0x000fe20000000800 */
[----:B------:R-:W0:Y:S07]  /*0010*/  S2R R7, SR_TID.Y ;  /* 0x0000000000077919 */ /* 0x000e2e0000002200 */
[----:B------:R-:W1:Y:S01]  /*0020*/  S2UR UR4, SR_CTAID.Y ;  /* 0x00000000000479c3 */ /* 0x000e620000002600 */
[----:B------:R-:W2:Y:S01]  /*0030*/  LDCU UR7, c[0x0][0x388] ;  /* 0x00007100ff0777ac */ /* 0x000ea20008000800 */
[----:B------:R-:W3:Y:S06]  /*0040*/  S2R R5, SR_TID.X ;  /* 0x0000000000057919 */ /* 0x000eec0000002100 */
[----:B------:R-:W3:Y:S01]  /*0050*/  LDC R2, c[0x0][0x360] ;  /* 0x0000d800ff027b82 */ /* 0x000ee20000000800 */
[----:B------:R-:W1:Y:S07]  /*0060*/  LDCU UR5, c[0x0][0x364] ;  /* 0x00006c80ff0577ac */ /* 0x000e6e0008000800 */
[----:B------:R-:W3:Y:S08]  /*0070*/  S2UR UR6, SR_CTAID.X ;  /* 0x00000000000679c3 */ /* 0x000ef00000002500 */
[----:B------:R-:W4:Y:S01]  /*0080*/  LDC R0, c[0x0][0x3a8] ;  /* 0x0000ea00ff007b82 */ /* 0x000f220000000800 */
[----:B-1----:R-:W-:-:S06]  /*0090*/  UIMAD UR4, UR4, UR5, URZ ;  /* 0x00000005040472a4 */ /* 0x002fcc000f8e02ff */
[----:B0-----:R-:W-:Y:S01]  /*00a0*/  IADD3 R3, PT, PT, R7, UR4, RZ ;  /* 0x0000000407037c10 */ /* 0x001fe2000fffe0ff */
[----:B---3--:R-:W-:-:S03]  /*00b0*/  IMAD R2, R2, UR6, R5 ;  /* 0x0000000602027c24 */ /* 0x008fc6000f8e0205 */
[----:B----4-:R-:W-:-:S04]  /*00c0*/  ISETP.GE.U32.AND P0, PT, R3, R0, PT ;  /* 0x000000000300720c */ /* 0x010fc80003f06070 */
[----:B--2---:R-:W-:-:S13]  /*00d0*/  ISETP.GE.U32.OR P0, PT, R2, UR7, P0 ;  /* 0x0000000702007c0c */ /* 0x004fda0008706470 */
[----:B------:R-:W-:Y:S05]  /*00e0*/  @P0 EXIT ;  /* 0x000000000000094d */ /* 0x000fea0003800000 */
[----:B------:R-:W0:Y:S01]  /*00f0*/  LDC R5, c[0x0][0x398] ;  /* 0x0000e600ff057b82 */ /* 0x000e220000000800 */
[----:B------:R-:W1:Y:S01]  /*0100*/  LDCU.64 UR6, c[0x0][0x358] ;  /* 0x00006b00ff0677ac */ /* 0x000e620008000a00 */
[----:B------:R-:W-:Y:S01]  /*0110*/  HFMA2 R19, -RZ, RZ, 0, 0 ;  /* 0x00000000ff137431 */ /* 0x000fe200000001ff */
[----:B0-----:R-:W-:-:S13]  /*0120*/  ISETP.NE.AND P0, PT, R5, RZ, PT ;  /* 0x000000ff0500720c */ /* 0x001fda0003f05270 */
[----:B-1----:R-:W-:Y:S05]  /*0130*/  @!P0 BRA `(.L_x_1) ;  /* 0x0000000800c88947 */ /* 0x002fea0003800000 */
[C---:B------:R-:W-:Y:S02]  /*0140*/  ISETP.GE.U32.AND P1, PT, R5.reuse, 0x8, PT ;  /* 0x000000080500780c */ /* 0x040fe40003f26070 */
[----:B------:R-:W-:Y:S02]  /*0150*/  CS2R R18, SRZ ;  /* 0x0000000000127805 */ /* 0x000fe4000001ff00 */
[----:B------:R-:W-:Y:S02]  /*0160*/  LOP3.LUT R4, R5, 0x7, RZ, 0xc0, !PT ;  /* 0x0000000705047812 */ /* 0x000fe400078ec0ff */
[----:B------:R-:W-:Y:S02]  /*0170*/  MOV R6, RZ ;  /* 0x000000ff00067202 */ /* 0x000fe40000000f00 */
[----:B------:R-:W-:-:S05]  /*0180*/  ISETP.NE.AND P0, PT, R4, RZ, PT ;  /* 0x000000ff0400720c */ /* 0x000fca0003f05270 */
[----:B------:R-:W-:Y:S08]  /*0190*/  @!P1 BRA `(.L_x_2) ;  /* 0x0000000400649947 */ /* 0x000ff00003800000 */
[----:B------:R-:W-:Y:S01]  /*01a0*/  LOP3.LUT R6, R5, 0xfffffff8, RZ, 0xc0, !PT ;  /* 0xfffffff805067812 */ /* 0x000fe200078ec0ff */
[C---:B------:R-:W-:Y:S01]  /*01b0*/  IMAD R11, R0.reuse, 0x3, R3 ;  /* 0x00000003000b7824 */ /* 0x040fe200078e0203 */
[C---:B------:R-:W-:Y:S01]  /*01c0*/  IADD3 R7, PT, PT, R0.reuse, UR4, R7 ;  /* 0x0000000400077c10 */ /* 0x040fe2000fffe007 */
[C-C-:B------:R-:W-:Y:S01]  /*01d0*/  IMAD R27, R0.reuse, 0x5, R3.reuse ;  /* 0x00000005001b7824 */ /* 0x140fe200078e0203 */
[CC--:B------:R-:W-:Y:S01]  /*01e0*/  LEA R9, R0.reuse, R3.reuse, 0x1 ;  /* 0x0000000300097211 */ /* 0x0c0fe200078e08ff */
[C-C-:B------:R-:W-:Y:S01]  /*01f0*/  IMAD R29, R0.reuse, 0x6, R3.reuse ;  /* 0x00000006001d7824 */ /* 0x140fe200078e0203 */
[CC--:B------:R-:W-:Y:S01]  /*0200*/  LEA R23, R0.reuse, R3.reuse, 0x2 ;  /* 0x0000000300177211 */ /* 0x0c0fe200078e10ff */
[----:B------:R-:W-:Y:S01]  /*0210*/  IMAD R8, R0, 0x7, R3 ;  /* 0x0000000700087824 */ /* 0x000fe200078e0203 */
[----:B------:R-:W-:Y:S01]  /*0220*/  MOV R10, R3 ;  /* 0x00000003000a7202 */ /* 0x000fe20000000f00 */
[----:B------:R-:W-:Y:S01]  /*0230*/  IMAD R22, R2, R5, 0x3 ;  /* 0x0000000302167424 */ /* 0x000fe200078e0205 */
[----:B------:R-:W-:-:S02]  /*0240*/  CS2R R18, SRZ ;  /* 0x0000000000127805 */ /* 0x000fc4000001ff00 */
[----:B------:R-:W-:-:S07]  /*0250*/  IADD3 R26, PT, PT, -R6, RZ, RZ ;  /* 0x000000ff061a7210 */ /* 0x000fce0007ffe1ff */
.L_x_3:
[----:B------:R-:W0:Y:S01]  /*0260*/  LDC.64 R12, c[0x0][0x390] ;  /* 0x0000e400ff0c7b82 */ /* 0x000e220000000a00 */
[----:B------:R-:W-:-:S07]  /*0270*/  IADD3 R17, PT, PT, R22, -0x3, RZ ;  /* 0xfffffffd16117810 */ /* 0x000fce0007ffe0ff */
[----:B------:R-:W1:Y:S01]  /*0280*/  LDC.64 R14, c[0x0][0x3a0] ;  /* 0x0000e800ff0e7b82 */ /* 0x000e620000000a00 */
[----:B0-----:R-:W-:-:S06]  /*0290*/  IMAD.WIDE.U32 R16, R17, 0x4, R12 ;  /* 0x0000000411107825 */ /* 0x001fcc00078e000c */
[----:B------:R0:W2:Y:S01]  /*02a0*/  LDG.E R16, desc[UR6][R16.64] ;  /* 0x0000000610107981 */ /* 0x0000a2000c1e1900 */
[----:B-1----:R-:W-:-:S06]  /*02b0*/  IMAD.WIDE.U32 R20, R10, 0x4, R14 ;  /* 0x000000040a147825 */ /* 0x002fcc00078e000e */
[----:B------:R-:W2:Y:S01]  /*02c0*/  LDG.E R21, desc[UR6][R20.64] ;  /* 0x0000000614157981 */ /* 0x000ea2000c1e1900 */
[----:B0-----:R-:W-:Y:S01]  /*02d0*/  IADD3 R17, PT, PT, R22, -0x2, RZ ;  /* 0xfffffffe16117810 */ /* 0x001fe20007ffe0ff */
[----:B--2---:R-:W-:-:S04]  /*02e0*/  FMUL R28, R16, R21 ;  /* 0x00000015101c7220 */ /* 0x004fc80000400000 */
[----:B------:R-:W0:Y:S01]  /*02f0*/  F2F.F64.F32 R24, R28 ;  /* 0x0000001c00187310 */ /* 0x000e220000201800 */
[----:B------:R-:W-:-:S06]  /*0300*/  IMAD.WIDE.U32 R16, R17, 0x4, R12 ;  /* 0x0000000411107825 */ /* 0x000fcc00078e000c */
[----:B------:R-:W2:Y:S01]  /*0310*/  LDG.E R16, desc[UR6][R16.64] ;  /* 0x0000000610107981 */ /* 0x000ea2000c1e1900 */
[----:B0-----:R-:W-:Y:S01]  /*0320*/  DADD R18, R24, R18 ;  /* 0x0000000018127229 */ /* 0x001fe20000000012 */
[----:B------:R-:W-:-:S06]  /*0330*/  IMAD.WIDE.U32 R24, R7, 0x4, R14 ;  /* 0x0000000407187825 */ /* 0x000fcc00078e000e */
[----:B------:R-:W2:Y:S01]  /*0340*/  LDG.E R25, desc[UR6][R24.64] ;  /* 0x0000000618197981 */ /* 0x000ea2000c1e1900 */
[----:B------:R-:W-:Y:S01]  /*0350*/  IADD3 R21, PT, PT, R22, -0x1, RZ ;  /* 0xffffffff16157810 */ /* 0x000fe20007ffe0ff */
[----:B--2---:R-:W-:-:S04]  /*0360*/  FMUL R25, R16, R25 ;  /* 0x0000001910197220 */ /* 0x004fc80000400000 */
[----:B------:R-:W0:Y:S02]  /*0370*/  F2F.F64.F32 R16, R25 ;  /* 0x0000001900107310 */ /* 0x000e240000201800 */
[----:B0-----:R-:W-:Y:S01]  /*0380*/  DADD R18, R18, R16 ;  /* 0x0000000012127229 */ /* 0x001fe20000000010 */
[----:B------:R-:W-:-:S04]  /*0390*/  IMAD.WIDE.U32 R16, R21, 0x4, R12 ;  /* 0x0000000415107825 */ /* 0x000fc800078e000c */
[--C-:B------:R-:W-:Y:S01]  /*03a0*/  IMAD.WIDE.U32 R20, R9, 0x4, R14.reuse ;  /* 0x0000000409147825 */ /* 0x100fe200078e000e */
[----:B------:R-:W2:Y:S05]  /*03b0*/  LDG.E R28, desc[UR6][R16.64] ;  /* 0x00000006101c7981 */ /* 0x000eaa000c1e1900 */
[----:B------:R-:W2:Y:S01]  /*03c0*/  LDG.E R21, desc[UR6][R20.64] ;  /* 0x0000000614157981 */ /* 0x000ea2000c1e1900 */
[----:B------:R-:W-:-:S06]  /*03d0*/  IMAD.WIDE.U32 R24, R11, 0x4, R14 ;  /* 0x000000040b187825 */ /* 0x000fcc00078e000e */
[----:B------:R-:W3:Y:S01]  /*03e0*/  LDG.E R25, desc[UR6][R24.64] ;  /* 0x0000000618197981 */ /* 0x000ee2000c1e1900 */
[----:B--2---:R-:W-:-:S04]  /*03f0*/  FMUL R28, R28, R21 ;  /* 0x000000151c1c7220 */ /* 0x004fc80000400000 */
[----:B------:R-:W0:Y:S02]  /*0400*/  F2F.F64.F32 R16, R28 ;  /* 0x0000001c00107310 */ /* 0x000e240000201800 */
[----:B0-----:R-:W-:Y:S01]  /*0410*/  DADD R18, R18, R16 ;  /* 0x0000000012127229 */ /* 0x001fe20000000010 */
[----:B------:R-:W-:-:S06]  /*0420*/  IMAD.WIDE.U32 R16, R22, 0x4, R12 ;  /* 0x0000000416107825 */ /* 0x000fcc00078e000c */
[----:B------:R0:W3:Y:S02]  /*0430*/  LDG.E R16, desc[UR6][R16.64] ;  /* 0x0000000610107981 */ /* 0x0000e4000c1e1900 */
[----:B0-----:R-:W-:Y:S01]  /*0440*/  IADD3 R17, PT, PT, R22, 0x1, RZ ;  /* 0x0000000116117810 */ /* 0x001fe20007ffe0ff */
[----:B---3--:R-:W-:-:S04]  /*0450*/  FMUL R25, R16, R25 ;  /* 0x0000001910197220 */ /* 0x008fc80000400000 */
[----:B------:R-:W0:Y:S01]  /*0460*/  F2F.F64.F32 R20, R25 ;  /* 0x0000001900147310 */ /* 0x000e220000201800 */
[----:B------:R-:W-:-:S05]  /*0470*/  IMAD.WIDE.U32 R16, R17, 0x4, R12 ;  /* 0x0000000411107825 */ /* 0x000fca00078e000c */
[----:B------:R-:W2:Y:S01]  /*0480*/  LDG.E R28, desc[UR6][R16.64] ;  /* 0x00000006101c7981 */ /* 0x000ea2000c1e1900 */
[----:B0-----:R-:W-:Y:S01]  /*0490*/  DADD R18, R18, R20 ;  /* 0x0000000012127229 */ /* 0x001fe20000000014 */
[----:B------:R-:W-:-:S06]  /*04a0*/  IMAD.WIDE.U32 R20, R23, 0x4, R14 ;  /* 0x0000000417147825 */ /* 0x000fcc00078e000e */
[----:B------:R-:W2:Y:S01]  /*04b0*/  LDG.E R21, desc[UR6][R20.64] ;  /* 0x0000000614157981 */ /* 0x000ea2000c1e1900 */
[----:B------:R-:W-:Y:S01]  /*04c0*/  IADD3 R24, PT, PT, R22, 0x2, RZ ;  /* 0x0000000216187810 */ /* 0x000fe20007ffe0ff */
[----:B--2---:R-:W-:-:S04]  /*04d0*/  FMUL R28, R28, R21 ;  /* 0x000000151c1c7220 */ /* 0x004fc80000400000 */
[----:B------:R-:W0:Y:S02]  /*04e0*/  F2F.F64.F32 R16, R28 ;  /* 0x0000001c00107310 */ /* 0x000e240000201800 */
[----:B0-----:R-:W-:Y:S01]  /*04f0*/  DADD R16, R18, R16 ;  /* 0x0000000012107229 */ /* 0x001fe20000000010 */
[----:B------:R-:W-:-:S04]  /*0500*/  IMAD.WIDE.U32 R18, R24, 0x4, R12 ;  /* 0x0000000418127825 */ /* 0x000fc800078e000c */
[----:B------:R-:W-:Y:S02]  /*0510*/  IMAD.WIDE.U32 R24, R27, 0x4, R14 ;  /* 0x000000041b187825 */ /* 0x000fe400078e000e */
[----:B------:R-:W2:Y:S04]  /*0520*/  LDG.E R18, desc[UR6][R18.64] ;  /* 0x0000000612127981 */ /* 0x000ea8000c1e1900 */
[----:B------:R-:W2:Y:S01]  /*0530*/  LDG.E R25, desc[UR6][R24.64] ;  /* 0x0000000618197981 */ /* 0x000ea2000c1e1900 */
[----:B------:R-:W-:-:S05]  /*0540*/  IADD3 R21, PT, PT, R22, 0x3, RZ ;  /* 0x0000000316157810 */ /* 0x000fca0007ffe0ff */
[----:B------:R-:W-:-:S06]  /*0550*/  IMAD.WIDE.U32 R20, R21, 0x4, R12 ;  /* 0x0000000415147825 */ /* 0x000fcc00078e000c */
[----:B------:R0:W3:Y:S02]  /*0560*/  LDG.E R20, desc[UR6][R20.64] ;  /* 0x0000000614147981 */ /* 0x0000e4000c1e1900 */
[----:B0-----:R-:W-:-:S05]  /*0570*/  IADD3 R21, PT, PT, R22, 0x4, RZ ;  /* 0x0000000416157810 */ /* 0x001fca0007ffe0ff */
[----:B------:R-:W-:-:S06]  /*0580*/  IMAD.WIDE.U32 R12, R21, 0x4, R12 ;  /* 0x00000004150c7825 */ /* 0x000fcc00078e000c */
[----:B------:R-:W4:Y:S01]  /*0590*/  LDG.E R12, desc[UR6][R12.64] ;  /* 0x000000060c0c7981 */ /* 0x000f22000c1e1900 */
[----:B--2---:R-:W-:-:S04]  /*05a0*/  FMUL R25, R18, R25 ;  /* 0x0000001912197220 */ /* 0x004fc80000400000 */
[----:B------:R-:W0:Y:S02]  /*05b0*/  F2F.F64.F32 R18, R25 ;  /* 0x0000001900127310 */ /* 0x000e240000201800 */
[----:B0-----:R-:W-:Y:S01]  /*05c0*/  DADD R16, R16, R18 ;  /* 0x0000000010107229 */ /* 0x001fe20000000012 */
[----:B------:R-:W-:-:S05]  /*05d0*/  IMAD.WIDE.U32 R18, R29, 0x4, R14 ;  /* 0x000000041d127825 */ /* 0x000fca00078e000e */
[----:B------:R-:W3:Y:S01]  /*05e0*/  LDG.E R28, desc[UR6][R18.64] ;  /* 0x00000006121c7981 */ /* 0x000ee2000c1e1900 */
[----:B------:R-:W-:-:S06]  /*05f0*/  IMAD.WIDE.U32 R14, R8, 0x4, R14 ;  /* 0x00000004080e7825 */ /* 0x000fcc00078e000e */
[----:B------:R-:W4:Y:S01]  /*0600*/  LDG.E R15, desc[UR6][R14.64] ;  /* 0x000000060e0f7981 */ /* 0x000f22000c1e1900 */
[----:B------:R-:W-:-:S04]  /*0610*/  IADD3 R26, PT, PT, R26, 0x8, RZ ;  /* 0x000000081a1a7810 */ /* 0x000fc80007ffe0ff */
[----:B------:R-:W-:Y:S02]  /*0620*/  ISETP.NE.AND P1, PT, R26, RZ, PT ;  /* 0x000000ff1a00720c */ /* 0x000fe40003f25270 */
[----:B------:R-:W-:Y:S02]  /*0630*/  IADD3 R22, PT, PT, R22, 0x8, RZ ;  /* 0x0000000816167810 */ /* 0x000fe40007ffe0ff */
[C---:B------:R-:W-:Y:S02]  /*0640*/  LEA R7, R0.reuse, R7, 0x3 ;  /* 0x0000000700077211 */ /* 0x040fe400078e18ff */
[C---:B------:R-:W-:Y:S02]  /*0650*/  LEA R9, R0.reuse, R9, 0x3 ;  /* 0x0000000900097211 */ /* 0x040fe400078e18ff */
[C---:B------:R-:W-:Y:S02]  /*0660*/  LEA R11, R0.reuse, R11, 0x3 ;  /* 0x0000000b000b7211 */ /* 0x040fe400078e18ff */
[----:B------:R-:W-:-:S02]  /*0670*/  LEA R23, R0, R23, 0x3 ;  /* 0x0000001700177211 */ /* 0x000fc400078e18ff */
[C---:B------:R-:W-:Y:S02]  /*0680*/  LEA R27, R0.reuse, R27, 0x3 ;  /* 0x0000001b001b7211 */ /* 0x040fe400078e18ff */
[C---:B------:R-:W-:Y:S02]  /*0690*/  LEA R29, R0.reuse, R29, 0x3 ;  /* 0x0000001d001d7211 */ /* 0x040fe400078e18ff */
[C---:B------:R-:W-:Y:S02]  /*06a0*/  LEA R8, R0.reuse, R8, 0x3 ;  /* 0x0000000800087211 */ /* 0x040fe400078e18ff */
[----:B------:R-:W-:Y:S01]  /*06b0*/  LEA R10, R0, R10, 0x3 ;  /* 0x0000000a000a7211 */ /* 0x000fe200078e18ff */
[----:B---3--:R-:W-:-:S06]  /*06c0*/  FMUL R24, R20, R28 ;  /* 0x0000001c14187220 */ /* 0x008fcc0000400000 */
[----:B------:R-:W0:Y:S01]  /*06d0*/  F2F.F64.F32 R24, R24 ;  /* 0x0000001800187310 */ /* 0x000e220000201800 */
[----:B----4-:R-:W-:-:S07]  /*06e0*/  FMUL R28, R12, R15 ;  /* 0x0000000f0c1c7220 */ /* 0x010fce0000400000 */
[----:B------:R-:W1:Y:S01]  /*06f0*/  F2F.F64.F32 R20, R28 ;  /* 0x0000001c00147310 */ /* 0x000e620000201800 */
[----:B0-----:R-:W-:-:S08]  /*0700*/  DADD R16, R16, R24 ;  /* 0x0000000010107229 */ /* 0x001fd00000000018 */
[----:B-1----:R-:W-:Y:S01]  /*0710*/  DADD R18, R16, R20 ;  /* 0x0000000010127229 */ /* 0x002fe20000000014 */
[----:B------:R-:W-:Y:S10]  /*0720*/  @P1 BRA `(.L_x_3) ;  /* 0xfffffff800cc1947 */ /* 0x000ff4000383ffff */
.L_x_2:
[----:B------:R-:W-:Y:S05]  /*0730*/  @!P0 BRA `(.L_x_4) ;  /* 0x0000000400448947 */ /* 0x000fea0003800000 */
[----:B------:R-:W-:Y:S02]  /*0740*/  ISETP.GE.U32.AND P0, PT, R4, 0x4, PT ;  /* 0x000000040400780c */ /* 0x000fe40003f06070 */
[----:B------:R-:W-:-:S04]  /*0750*/  LOP3.LUT R22, R5, 0x3, RZ, 0xc0, !PT ;  /* 0x0000000305167812 */ /* 0x000fc800078ec0ff */
[----:B------:R-:W-:-:S07]  /*0760*/  ISETP.NE.AND P1, PT, R22, RZ, PT ;  /* 0x000000ff1600720c */ /* 0x000fce0003f25270 */
[----:B------:R-:W-:Y:S06]  /*0770*/  @!P0 BRA `(.L_x_5) ;  /* 0x00000000009c8947 */ /* 0x000fec0003800000 */
[----:B------:R-:W0:Y:S01]  /*0780*/  LDC.64 R10, c[0x0][0x390] ;  /* 0x0000e400ff0a7b82 */ /* 0x000e220000000a00 */
[----:B------:R-:W-:Y:S02]  /*0790*/  IMAD R21, R2, R5, R6 ;  /* 0x0000000502157224 */ /* 0x000fe400078e0206 */
[----:B------:R-:W-:-:S03]  /*07a0*/  IMAD R7, R6, R0, R3 ;  /* 0x0000000006077224 */ /* 0x000fc600078e0203 */
[----:B------:R-:W-:Y:S02]  /*07b0*/  IADD3 R29, PT, PT, R21, 0x1, RZ ;  /* 0x00000001151d7810 */ /* 0x000fe40007ffe0ff */
[----:B------:R-:W1:Y:S01]  /*07c0*/  LDC.64 R8, c[0x0][0x3a0] ;  /* 0x0000e800ff087b82 */ /* 0x000e620000000a00 */
[-C--:B------:R-:W-:Y:S02]  /*07d0*/  IADD3 R13, PT, PT, R7, R0.reuse, RZ ;  /* 0x00000000070d7210 */ /* 0x080fe40007ffe0ff */
[----:B------:R-:W-:Y:S02]  /*07e0*/  IADD3 R15, PT, PT, R21, 0x2, RZ ;  /* 0x00000002150f7810 */ /* 0x000fe40007ffe0ff */
[----:B------:R-:W-:Y:S01]  /*07f0*/  IADD3 R23, PT, PT, R13, R0, RZ ;  /* 0x000000000d177210 */ /* 0x000fe20007ffe0ff */
[----:B0-----:R-:W-:-:S05]  /*0800*/  IMAD.WIDE.U32 R26, R21, 0x4, R10 ;  /* 0x00000004151a7825 */ /* 0x001fca00078e000a */
[----:B------:R-:W2:Y:S01]  /*0810*/  LDG.E R4, desc[UR6][R26.64] ;  /* 0x000000061a047981 */ /* 0x000ea2000c1e1900 */
[----:B-1----:R-:W-:-:S05]  /*0820*/  IMAD.WIDE.U32 R24, R7, 0x4, R8 ;  /* 0x0000000407187825 */ /* 0x002fca00078e0008 */
[----:B------:R-:W2:Y:S01]  /*0830*/  LDG.E R7, desc[UR6][R24.64] ;  /* 0x0000000618077981 */ /* 0x000ea2000c1e1900 */
[----:B------:R-:W-:-:S04]  /*0840*/  IMAD.WIDE.U32 R16, R13, 0x4, R8 ;  /* 0x000000040d107825 */ /* 0x000fc800078e0008 */
[--C-:B------:R-:W-:Y:S02]  /*0850*/  IMAD.WIDE.U32 R28, R29, 0x4, R10.reuse ;  /* 0x000000041d1c7825 */ /* 0x100fe400078e000a */
[----:B------:R-:W3:Y:S02]  /*0860*/  LDG.E R17, desc[UR6][R16.64] ;  /* 0x0000000610117981 */ /* 0x000ee4000c1e1900 */
[----:B------:R-:W-:Y:S02]  /*0870*/  IMAD.WIDE.U32 R12, R15, 0x4, R10 ;  /* 0x000000040f0c7825 */ /* 0x000fe400078e000a */
[----:B------:R-:W3:Y:S02]  /*0880*/  LDG.E R20, desc[UR6][R28.64] ;  /* 0x000000061c147981 */ /* 0x000ee4000c1e1900 */
[----:B------:R-:W-:Y:S01]  /*0890*/  IMAD.WIDE.U32 R14, R23, 0x4, R8 ;  /* 0x00000004170e7825 */ /* 0x000fe200078e0008 */
[----:B------:R-:W-:Y:S01]  /*08a0*/  IADD3 R21, PT, PT, R21, 0x3, RZ ;  /* 0x0000000315157810 */ /* 0x000fe20007ffe0ff */
[----:B------:R-:W4:Y:S01]  /*08b0*/  LDG.E R12, desc[UR6][R12.64] ;  /* 0x000000060c0c7981 */ /* 0x000f22000c1e1900 */
[----:B------:R-:W-:-:S03]  /*08c0*/  IADD3 R23, PT, PT, R23, R0, RZ ;  /* 0x0000000017177210 */ /* 0x000fc60007ffe0ff */
[----:B------:R-:W4:Y:S01]  /*08d0*/  LDG.E R15, desc[UR6][R14.64] ;  /* 0x000000060e0f7981 */ /* 0x000f22000c1e1900 */
[----:B------:R-:W-:-:S04]  /*08e0*/  IMAD.WIDE.U32 R10, R21, 0x4, R10 ;  /* 0x00000004150a7825 */ /* 0x000fc800078e000a */
[----:B------:R-:W-:Y:S02]  /*08f0*/  IMAD.WIDE.U32 R8, R23, 0x4, R8 ;  /* 0x0000000417087825 */ /* 0x000fe400078e0008 */
[----:B------:R-:W5:Y:S04]  /*0900*/  LDG.E R10, desc[UR6][R10.64] ;  /* 0x000000060a0a7981 */ /* 0x000f68000c1e1900 */
[----:B------:R-:W5:Y:S01]  /*0910*/  LDG.E R9, desc[UR6][R8.64] ;  /* 0x0000000608097981 */ /* 0x000f62000c1e1900 */
[----:B------:R-:W-:Y:S01]  /*0920*/  IADD3 R6, PT, PT, R6, 0x4, RZ ;  /* 0x0000000406067810 */ /* 0x000fe20007ffe0ff */
[----:B--2---:R-:W-:-:S04]  /*0930*/  FMUL R4, R4, R7 ;  /* 0x0000000704047220 */ /* 0x004fc80000400000 */
[----:B------:R-:W0:Y:S01]  /*0940*/  F2F.F64.F32 R24, R4 ;  /* 0x0000000400187310 */ /* 0x000e220000201800 */
[----:B---3--:R-:W-:-:S07]  /*0950*/  FMUL R20, R20, R17 ;  /* 0x0000001114147220 */ /* 0x008fce0000400000 */
[----:B------:R-:W1:Y:S01]  /*0960*/  F2F.F64.F32 R16, R20 ;  /* 0x0000001400107310 */ /* 0x000e620000201800 */
[----:B----4-:R-:W-:Y:S01]  /*0970*/  FMUL R7, R12, R15 ;  /* 0x0000000f0c077220 */ /* 0x010fe20000400000 */
[----:B0-----:R-:W-:-:S06]  /*0980*/  DADD R24, R18, R24 ;  /* 0x0000000012187229 */ /* 0x001fcc0000000018 */
[----:B------:R-:W0:Y:S01]  /*0990*/  F2F.F64.F32 R12, R7 ;  /* 0x00000007000c7310 */ /* 0x000e220000201800 */
[----:B-----5:R-:W-:Y:S01]  /*09a0*/  FMUL R14, R10, R9 ;  /* 0x000000090a0e7220 */ /* 0x020fe20000400000 */
[----:B-1----:R-:W-:-:S06]  /*09b0*/  DADD R16, R24, R16 ;  /* 0x0000000018107229 */ /* 0x002fcc0000000010 */
[----:B------:R-:W1:Y:S02]  /*09c0*/  F2F.F64.F32 R18, R14 ;  /* 0x0000000e00127310 */ /* 0x000e640000201800 */
[----:B0-----:R-:W-:-:S08]  /*09d0*/  DADD R12, R16, R12 ;  /* 0x00000000100c7229 */ /* 0x001fd0000000000c */
[----:B-1----:R-:W-:-:S11]  /*09e0*/  DADD R18, R12, R18 ;  /* 0x000000000c127229 */ /* 0x002fd60000000012 */
.L_x_5:
[----:B------:R-:W-:Y:S05]  /*09f0*/  @!P1 BRA `(.L_x_4) ;  /* 0x0000000000949947 */ /* 0x000fea0003800000 */
[----:B------:R-:W-:Y:S02]  /*0a00*/  ISETP.NE.AND P0, PT, R22, 0x1, PT ;  /* 0x000000011600780c */ /* 0x000fe40003f05270 */
[----:B------:R-:W-:-:S04]  /*0a10*/  LOP3.LUT R4, R5, 0x1, RZ, 0xc0, !PT ;  /* 0x0000000105047812 */ /* 0x000fc800078ec0ff */
[----:B------:R-:W-:-:S07]  /*0a20*/  ISETP.NE.U32.AND P1, PT, R4, 0x1, PT ;  /* 0x000000010400780c */ /* 0x000fce0003f25070 */
[----:B------:R-:W-:Y:S06]  /*0a30*/  @!P0 BRA `(.L_x_6) ;  /* 0x0000000000548947 */ /* 0x000fec0003800000 */
[----:B------:R-:W0:Y:S01]  /*0a40*/  LDC.64 R10, c[0x0][0x390] ;  /* 0x0000e400ff0a7b82 */ /* 0x000e220000000a00 */
[----:B------:R-:W-:Y:S02]  /*0a50*/  IMAD R7, R2, R5, R6 ;  /* 0x0000000502077224 */ /* 0x000fe400078e0206 */
[----:B------:R-:W-:-:S05]  /*0a60*/  IMAD R17, R6, R0, R3 ;  /* 0x0000000006117224 */ /* 0x000fca00078e0203 */
[----:B------:R-:W1:Y:S01]  /*0a70*/  LDC.64 R8, c[0x0][0x3a0] ;  /* 0x0000e800ff087b82 */ /* 0x000e620000000a00 */
[C---:B0-----:R-:W-:Y:S01]  /*0a80*/  IMAD.WIDE.U32 R14, R7.reuse, 0x4, R10 ;  /* 0x00000004070e7825 */ /* 0x041fe200078e000a */
[----:B------:R-:W-:-:S05]  /*0a90*/  IADD3 R7, PT, PT, R7, 0x1, RZ ;  /* 0x0000000107077810 */ /* 0x000fca0007ffe0ff */
[----:B------:R-:W2:Y:S01]  /*0aa0*/  LDG.E R14, desc[UR6][R14.64] ;  /* 0x000000060e0e7981 */ /* 0x000ea2000c1e1900 */
[C---:B-1----:R-:W-:Y:S01]  /*0ab0*/  IMAD.WIDE.U32 R12, R17.reuse, 0x4, R8 ;  /* 0x00000004110c7825 */ /* 0x042fe200078e0008 */
[----:B------:R-:W-:-:S03]  /*0ac0*/  IADD3 R17, PT, PT, R17, R0, RZ ;  /* 0x0000000011117210 */ /* 0x000fc60007ffe0ff */
[----:B------:R-:W-:Y:S02]  /*0ad0*/  IMAD.WIDE.U32 R10, R7, 0x4, R10 ;  /* 0x00000004070a7825 */ /* 0x000fe400078e000a */
[----:B------:R-:W2:Y:S02]  /*0ae0*/  LDG.E R13, desc[UR6][R12.64] ;  /* 0x000000060c0d7981 */ /* 0x000ea4000c1e1900 */
[----:B------:R-:W-:Y:S02]  /*0af0*/  IMAD.WIDE.U32 R16, R17, 0x4, R8 ;  /* 0x0000000411107825 */ /* 0x000fe400078e0008 */
[----:B------:R-:W3:Y:S04]  /*0b00*/  LDG.E R10, desc[UR6][R10.64] ;  /* 0x000000060a0a7981 */ /* 0x000ee8000c1e1900 */
[----:B------:R-:W3:Y:S01]  /*0b10*/  LDG.E R17, desc[UR6][R16.64] ;  /* 0x0000000610117981 */ /* 0x000ee2000c1e1900 */
[----:B------:R-:W-:Y:S01]  /*0b20*/  IADD3 R6, PT, PT, R6, 0x2, RZ ;  /* 0x0000000206067810 */ /* 0x000fe20007ffe0ff */
[----:B--2---:R-:W-:-:S04]  /*0b30*/  FMUL R4, R14, R13 ;  /* 0x0000000d0e047220 */ /* 0x004fc80000400000 */
[----:B------:R-:W0:Y:S01]  /*0b40*/  F2F.F64.F32 R8, R4 ;  /* 0x0000000400087310 */ /* 0x000e220000201800 */
[----:B---3--:R-:W-:-:S07]  /*0b50*/  FMUL R20, R10, R17 ;  /* 0x000000110a147220 */ /* 0x008fce0000400000 */
[----:B------:R-:W1:Y:S01]  /*0b60*/  F2F.F64.F32 R20, R20 ;  /* 0x0000001400147310 */ /* 0x000e620000201800 */
[----:B0-----:R-:W-:-:S08]  /*0b70*/  DADD R8, R18, R8 ;  /* 0x0000000012087229 */ /* 0x001fd00000000008 */
[----:B-1----:R-:W-:-:S11]  /*0b80*/  DADD R18, R8, R20 ;  /* 0x0000000008127229 */ /* 0x002fd60000000014 */
.L_x_6:
[----:B------:R-:W-:Y:S05]  /*0b90*/  @P1 BRA `(.L_x_4) ;  /* 0x00000000002c1947 */ /* 0x000fea0003800000 */
[----:B------:R-:W0:Y:S01]  /*0ba0*/  LDC.64 R8, c[0x0][0x390] ;  /* 0x0000e400ff087b82 */ /* 0x000e220000000a00 */
[----:B------:R-:W-:Y:S02]  /*0bb0*/  IMAD R5, R2, R5, R6 ;  /* 0x0000000502057224 */ /* 0x000fe400078e0206 */
[----:B------:R-:W-:-:S05]  /*0bc0*/  IMAD R7, R6, R0, R3 ;  /* 0x0000000006077224 */ /* 0x000fca00078e0203 */
[----:B------:R-:W1:Y:S01]  /*0bd0*/  LDC.64 R10, c[0x0][0x3a0] ;  /* 0x0000e800ff0a7b82 */ /* 0x000e620000000a00 */
[----:B0-----:R-:W-:-:S06]  /*0be0*/  IMAD.WIDE.U32 R4, R5, 0x4, R8 ;  /* 0x0000000405047825 */ /* 0x001fcc00078e0008 */
[----:B------:R-:W2:Y:S01]  /*0bf0*/  LDG.E R4, desc[UR6][R4.64] ;  /* 0x0000000604047981 */ /* 0x000ea2000c1e1900 */
[----:B-1----:R-:W-:-:S06]  /*0c00*/  IMAD.WIDE.U32 R6, R7, 0x4, R10 ;  /* 0x0000000407067825 */ /* 0x002fcc00078e000a */
[----:B------:R-:W2:Y:S02]  /*0c10*/  LDG.E R7, desc[UR6][R6.64] ;  /* 0x0000000606077981 */ /* 0x000ea4000c1e1900 */
[----:B--2---:R-:W-:-:S06]  /*0c20*/  FMUL R8, R4, R7 ;  /* 0x0000000704087220 */ /* 0x004fcc0000400000 */
[----:B------:R-:W0:Y:S02]  /*0c30*/  F2F.F64.F32 R8, R8 ;  /* 0x0000000800087310 */ /* 0x000e240000201800 */
[----:B0-----:R-:W-:-:S11]  /*0c40*/  DADD R18, R18, R8 ;  /* 0x0000000012127229 */ /* 0x001fd60000000008 */
.L_x_4:
[----:B------:R0:W1:Y:S02]  /*0c50*/  F2F.F32.F64 R19, R18 ;  /* 0x0000001200137310 */ /* 0x0000640000301000 */
.L_x_1:
[----:B------:R-:W2:Y:S01]  /*0c60*/  LDC.64 R4, c[0x0][0x380] ;  /* 0x0000e000ff047b82 */ /* 0x000ea20000000a00 */
[----:B------:R-:W-:-:S04]  /*0c70*/  IMAD R3, R2, R0, R3 ;  /* 0x0000000002037224 */ /* 0x000fc800078e0203 */
[----:B--2---:R-:W-:-:S05]  /*0c80*/  IMAD.WIDE.U32 R2, R3, 0x4, R4 ;  /* 0x0000000403027825 */ /* 0x004fca00078e0004 */
[----:B-1----:R-:W-:Y:S01]  /*0c90*/  STG.E desc[UR6][R2.64], R19 ;  /* 0x0000001302007986 */ /* 0x002fe2000c101906 */
[----:B------:R-:W-:Y:S05]  /*0ca0*/  EXIT ;  /* 0x000000000000794d */ /* 0x000fea0003800000 */
.L_x_7:
        /* <DEDUP_REMOVED lines=13> */
.L_x_14:


//--------------------- .text._Z10sparse_dotPfjjP4ix_tPmS1_S2_ --------------------------
	.section	.text._Z10sparse_dotPfjjP4ix_tPmS1_S2_,"ax",@progbits
	.align	128
        .global         _Z10sparse_dotPfjjP4ix_tPmS1_S2_
        .type           _Z10sparse_dotPfjjP4ix_tPmS1_S2_,@function
        .size           _Z10sparse_dotPfjjP4ix_tPmS1_S2_,(.L_x_15 - _Z10sparse_dotPfjjP4ix_tPmS1_S2_)
        .other          _Z10sparse_dotPfjjP4ix_tPmS1_S2_,@"STO_CUDA_ENTRY STV_DEFAULT"
_Z10sparse_dotPfjjP4ix_tPmS1_S2_:
.text._Z10sparse_dotPfjjP4ix_tPmS1_S2_:
[----:B------:R-:W-:Y:S01]  /*0000*/  LDC R1, c[0x0][0x37c] ;  /* 0x0000df00ff017b82 */ /* 0x000fe20000000800 */
[----:B------:R-:W0:Y:S07]  /*0010*/  S2R R3, SR_TID.Y ;  /* 0x0000000000037919 */ /* 0x000e2e0000002200 */
[----:B------:R-:W1:Y:S01]  /*0020*/  LDC R5, c[0x0][0x360] ;  /* 0x0000d800ff057b82 */ /* 0x000e620000000800 */
[----:B------:R-:W2:Y:S01]  /*0030*/  LDCU.64 UR6, c[0x0][0x388] ;  /* 0x00007100ff0677ac */ /* 0x000ea20008000a00 */
[----:B------:R-:W1:Y:S06]  /*0040*/  S2R R2, SR_TID.X ;  /* 0x0000000000027919 */ /* 0x000e6c0000002100 */
[----:B------:R-:W0:Y:S08]  /*0050*/  S2UR UR5, SR_CTAID.Y ;  /* 0x00000000000579c3 */ /* 0x000e300000002600 */
[----:B------:R-:W0:Y:S08]  /*0060*/  LDC R0, c[0x0][0x364] ;  /* 0x0000d900ff007b82 */ /* 0x000e300000000800 */
[----:B------:R-:W1:Y:S01]  /*0070*/  S2UR UR4, SR_CTAID.X ;  /* 0x00000000000479c3 */ /* 0x000e620000002500 */
[----:B0-----:R-:W-:-:S05]  /*0080*/  IMAD R0, R0, UR5, R3 ;  /* 0x0000000500007c24 */ /* 0x001fca000f8e0203 */
[----:B--2---:R-:W-:Y:S01]  /*0090*/  ISETP.GE.U32.AND P0, PT, R0, UR7, PT ;  /* 0x0000000700007c0c */ /* 0x004fe2000bf06070 */
[----:B-1----:R-:W-:-:S05]  /*00a0*/  IMAD R5, R5, UR4, R2 ;  /* 0x0000000405057c24 */ /* 0x002fca000f8e0202 */
[----:B------:R-:W-:-:S13]  /*00b0*/  ISETP.GE.U32.OR P0, PT, R5, UR6, P0 ;  /* 0x0000000605007c0c */ /* 0x000fda0008706470 */
[----:B------:R-:W-:Y:S05]  /*00c0*/  @P0 EXIT ;  /* 0x000000000000094d */ /* 0x000fea0003800000 */
[----:B------:R-:W0:Y:S01]  /*00d0*/  LDC.64 R10, c[0x0][0x3a8] ;  /* 0x0000ea00ff0a7b82 */ /* 0x000e220000000a00 */
[----:B------:R-:W1:Y:S01]  /*00e0*/  LDCU.64 UR4, c[0x0][0x358] ;  /* 0x00006b00ff0477ac */ /* 0x000e620008000a00 */
[----:B------:R-:W2:Y:S06]  /*00f0*/  LDCU.64 UR8, c[0x0][0x390] ;  /* 0x00007200ff0877ac */ /* 0x000eac0008000a00 */
[----:B------:R-:W3:Y:S01]  /*0100*/  LDC.64 R8, c[0x0][0x398] ;  /* 0x0000e600ff087b82 */ /* 0x000ee20000000a00 */
[----:B------:R-:W4:Y:S01]  /*0110*/  LDCU.64 UR10, c[0x0][0x3a0] ;  /* 0x00007400ff0a77ac */ /* 0x000f220008000a00 */
[----:B0-----:R-:W-:-:S05]  /*0120*/  IMAD.WIDE.U32 R10, R0, 0x8, R10 ;  /* 0x00000008000a7825 */ /* 0x001fca00078e000a */
[----:B-1----:R-:W5:Y:S01]  /*0130*/  LDG.E.64 R2, desc[UR4][R10.64+0x8] ;  /* 0x000008040a027981 */ /* 0x002f62000c1e1b00 */
[----:B---3--:R-:W-:-:S03]  /*0140*/  IMAD.WIDE.U32 R8, R5, 0x8, R8 ;  /* 0x0000000805087825 */ /* 0x008fc600078e0008 */
[----:B------:R-:W5:Y:S04]  /*0150*/  LDG.E.64 R16, desc[UR4][R10.64] ;  /* 0x000000040a107981 */ /* 0x000f68000c1e1b00 */
[----:B------:R-:W3:Y:S04]  /*0160*/  LDG.E.64 R6, desc[UR4][R8.64+0x8] ;  /* 0x0000080408067981 */ /* 0x000ee8000c1e1b00 */
[----:B------:R-:W3:Y:S01]  /*0170*/  LDG.E.64 R14, desc[UR4][R8.64] ;  /* 0x00000004080e7981 */ /* 0x000ee2000c1e1b00 */
[----:B------:R-:W-:Y:S01]  /*0180*/  BSSY.RECONVERGENT B0, `(.L_x_8) ;  /* 0x000002a000007945 */ /* 0x000fe20003800200 */
[----:B------:R-:W-:Y:S01]  /*0190*/  IMAD.MOV.U32 R13, RZ, RZ, RZ ;  /* 0x000000ffff0d7224 */ /* 0x000fe200078e00ff */
[----:B-----5:R-:W-:-:S04]  /*01a0*/  ISETP.GE.U32.AND P1, PT, R16, R2, PT ;  /* 0x000000021000720c */ /* 0x020fc80003f26070 */
[----:B------:R-:W-:Y:S02]  /*01b0*/  ISETP.GE.U32.AND.EX P1, PT, R17, R3, PT, P1 ;  /* 0x000000031100720c */ /* 0x000fe40003f26110 */
[----:B---3--:R-:W-:-:S04]  /*01c0*/  ISETP.GE.U32.AND P0, PT, R14, R6, PT ;  /* 0x000000060e00720c */ /* 0x008fc80003f06070 */
[----:B------:R-:W-:-:S13]  /*01d0*/  ISETP.GE.U32.OR.EX P0, PT, R15, R7, P1, P0 ;  /* 0x000000070f00720c */ /* 0x000fda0000f06500 */
[----:B--2-4-:R-:W-:Y:S05]  /*01e0*/  @P0 BRA `(.L_x_9) ;  /* 0x00000000008c0947 */ /* 0x014fea0003800000 */
[----:B------:R-:W-:Y:S01]  /*01f0*/  BSSY.RECONVERGENT B1, `(.L_x_10) ;  /* 0x0000021000017945 */ /* 0x000fe20003800200 */
[----:B------:R-:W-:Y:S01]  /*0200*/  IMAD.MOV.U32 R11, RZ, RZ, R14 ;  /* 0x000000ffff0b7224 */ /* 0x000fe200078e000e */
[----:B------:R-:W-:Y:S01]  /*0210*/  CS2R R8, SRZ ;  /* 0x0000000000087805 */ /* 0x000fe2000001ff00 */
[----:B------:R-:W-:Y:S02]  /*0220*/  IMAD.MOV.U32 R22, RZ, RZ, R15 ;  /* 0x000000ffff167224 */ /* 0x000fe400078e000f */
[----:B------:R-:W-:Y:S02]  /*0230*/  IMAD.MOV.U32 R23, RZ, RZ, R16 ;  /* 0x000000ffff177224 */ /* 0x000fe400078e0010 */
[----:B------:R-:W-:-:S07]  /*0240*/  IMAD.MOV.U32 R20, RZ, RZ, R17 ;  /* 0x000000ffff147224 */ /* 0x000fce00078e0011 */
.L_x_11:
[----:B------:R-:W-:Y:S02]  /*0250*/  LEA R12, P0, R11, UR8, 0x3 ;  /* 0x000000080b0c7c11 */ /* 0x000fe4000f8018ff */
[----:B------:R-:W-:Y:S02]  /*0260*/  LEA R14, P1, R23, UR10, 0x3 ;  /* 0x0000000a170e7c11 */ /* 0x000fe4000f8218ff */
[----:B------:R-:W-:Y:S02]  /*0270*/  LEA.HI.X R13, R11, UR9, R22, 0x3, P0 ;  /* 0x000000090b0d7c11 */ /* 0x000fe400080f1c16 */
[----:B------:R-:W-:-:S03]  /*0280*/  LEA.HI.X R15, R23, UR11, R20, 0x3, P1 ;  /* 0x0000000b170f7c11 */ /* 0x000fc600088f1c14 */
[----:B------:R-:W2:Y:S04]  /*0290*/  LDG.E R4, desc[UR4][R12.64] ;  /* 0x000000040c047981 */ /* 0x000ea8000c1e1900 */
[----:B------:R-:W2:Y:S04]  /*02a0*/  LDG.E R17, desc[UR4][R14.64] ;  /* 0x000000040e117981 */ /* 0x000ea8000c1e1900 */
[----:B------:R-:W3:Y:S04]  /*02b0*/  LDG.E R19, desc[UR4][R12.64+0x4] ;  /* 0x000004040c137981 */ /* 0x000ee8000c1e1900 */
[----:B------:R-:W4:Y:S01]  /*02c0*/  LDG.E R21, desc[UR4][R14.64+0x4] ;  /* 0x000004040e157981 */ /* 0x000f22000c1e1900 */
[----:B--2---:R-:W-:-:S02]  /*02d0*/  ISETP.NE.AND P0, PT, R4, R17, PT ;  /* 0x000000110400720c */ /* 0x004fc40003f05270 */
[----:B------:R-:W-:Y:S02]  /*02e0*/  ISETP.GT.U32.AND P1, PT, R17, R4, PT ;  /* 0x000000041100720c */ /* 0x000fe40003f24070 */
[----:B------:R-:W-:Y:S02]  /*02f0*/  FSEL R10, RZ, 1, P0 ;  /* 0x3f800000ff0a7808 */ /* 0x000fe40000000000 */
[----:B------:R-:W-:Y:S02]  /*0300*/  ISETP.GT.U32.AND P0, PT, R4, R17, PT ;  /* 0x000000110400720c */ /* 0x000fe40003f04070 */
[----:B------:R-:W-:Y:S01]  /*0310*/  SEL R4, RZ, 0x1, P1 ;  /* 0x00000001ff047807 */ /* 0x000fe20000800000 */
[----:B---3--:R-:W-:Y:S01]  /*0320*/  FMUL R10, R10, R19 ;  /* 0x000000130a0a7220 */ /* 0x008fe20000400000 */
[----:B------:R-:W-:Y:S02]  /*0330*/  SEL R18, RZ, 0x1, P0 ;  /* 0x00000001ff127807 */ /* 0x000fe40000000000 */
[----:B------:R-:W-:Y:S01]  /*0340*/  IADD3 R23, P1, PT, R23, R4, RZ ;  /* 0x0000000417177210 */ /* 0x000fe20007f3e0ff */
[----:B----4-:R-:W-:Y:S01]  /*0350*/  FMUL R10, R10, R21 ;  /* 0x000000150a0a7220 */ /* 0x010fe20000400000 */
[----:B------:R-:W-:-:S03]  /*0360*/  IADD3 R11, P0, PT, R11, R18, RZ ;  /* 0x000000120b0b7210 */ /* 0x000fc60007f1e0ff */
[----:B------:R-:W-:Y:S01]  /*0370*/  IMAD.X R20, RZ, RZ, R20, P1 ;  /* 0x000000ffff147224 */ /* 0x000fe200008e0614 */
[----:B------:R-:W-:Y:S01]  /*0380*/  ISETP.GE.U32.AND P1, PT, R23, R2, PT ;  /* 0x000000021700720c */ /* 0x000fe20003f26070 */
[----:B------:R-:W-:Y:S01]  /*0390*/  IMAD.X R22, RZ, RZ, R22, P0 ;  /* 0x000000ffff167224 */ /* 0x000fe200000e0616 */
[----:B------:R-:W-:Y:S01]  /*03a0*/  ISETP.LT.U32.AND P0, PT, R11, R6, PT ;  /* 0x000000060b00720c */ /* 0x000fe20003f01070 */
[----:B------:R-:W0:Y:S01]  /*03b0*/  F2F.F64.F32 R16, R10 ;  /* 0x0000000a00107310 */ /* 0x000e220000201800 */
[----:B------:R-:W-:Y:S02]  /*03c0*/  ISETP.GE.U32.AND.EX P1, PT, R20, R3, PT, P1 ;  /* 0x000000031400720c */ /* 0x000fe40003f26110 */
[----:B------:R-:W-:Y:S01]  /*03d0*/  ISETP.LT.U32.AND.EX P0, PT, R22, R7, PT, P0 ;  /* 0x000000071600720c */ /* 0x000fe20003f01100 */
[----:B0-----:R-:W-:-:S12]  /*03e0*/  DADD R8, R16, R8 ;  /* 0x0000000010087229 */ /* 0x001fd80000000008 */
[----:B------:R-:W-:Y:S05]  /*03f0*/  @!P1 BRA P0, `(.L_x_11) ;  /* 0xfffffffc00949947 */ /* 0x000fea000003ffff */
[----:B------:R-:W-:Y:S05]  /*0400*/  BSYNC.RECONVERGENT B1 ;  /* 0x0000000000017941 */ /* 0x000fea0003800200 */
.L_x_10:
[----:B------:R0:W1:Y:S02]  /*0410*/  F2F.F32.F64 R13, R8 ;  /* 0x00000008000d7310 */ /* 0x0000640000301000 */
.L_x_9:
[----:B------:R-:W-:Y:S05]  /*0420*/  BSYNC.RECONVERGENT B0 ;  /* 0x0000000000007941 */ /* 0x000fea0003800200 */
.L_x_8:
[----:B------:R-:W2:Y:S01]  /*0430*/  LDC.64 R2, c[0x0][0x380] ;  /* 0x0000e000ff027b82 */ /* 0x000ea20000000a00 */
[----:B------:R-:W-:-:S04]  /*0440*/  IMAD R5, R5, UR7, R0 ;  /* 0x0000000705057c24 */ /* 0x000fc8000f8e0200 */
[----:B--2---:R-:W-:-:S05]  /*0450*/  IMAD.WIDE.U32 R2, R5, 0x4, R2 ;  /* 0x0000000405027825 */ /* 0x004fca00078e0002 */
[----:B-1----:R-:W-:Y:S01]  /*0460*/  STG.E desc[UR4][R2.64], R13 ;  /* 0x0000000d02007986 */ /* 0x002fe2000c101904 */
[----:B------:R-:W-:Y:S05]  /*0470*/  EXIT ;  /* 0x000000000000794d */ /* 0x000fea0003800000 */
.L_x_12:
        /* <DEDUP_REMOVED lines=16> */
.L_x_15:


//--------------------- .nv.shared.reserved.0     --------------------------
	.section	.nv.shared.reserved.0,"aw",@nobits
	.weak		__nv_reservedSMEM_offset_0_alias
	.size		__nv_reservedSMEM_offset_0_alias, 0, 64
	.other		__nv_reservedSMEM_offset_0_alias,@"STO_CUDA_RESERVED_SHARED STV_DEFAULT"
__nv_reservedSMEM_offset_0_alias:
	.zero		0
	.zero		64


//--------------------- .nv.constant0._Z3setPfjS_jS_j --------------------------
	.section	.nv.constant0._Z3setPfjS_jS_j,"a",@progbits
	.sectionflags	@""
	.align	4
.nv.constant0._Z3setPfjS_jS_j:
	.zero		940


//--------------------- .nv.constant0._Z9dense_dotPfjS_jS_j --------------------------
	.section	.nv.constant0._Z9dense_dotPfjS_jS_j,"a",@progbits
	.sectionflags	@""
	.align	4
.nv.constant0._Z9dense_dotPfjS_jS_j:
	.zero		940


//--------------------- .nv.constant0._Z10sparse_dotPfjjP4ix_tPmS1_S2_ --------------------------
	.section	.nv.constant0._Z10sparse_dotPfjjP4ix_tPmS1_S2_,"a",@progbits
	.sectionflags	@""
	.align	4
.nv.constant0._Z10sparse_dotPfjjP4ix_tPmS1_S2_:
	.zero		944


//--------------------- SYMBOLS --------------------------

	.type		.nv.reservedSmem.offset0,@object
	.size		.nv.reservedSmem.offset0,0x4
